//
// Generated by NVIDIA NVVM Compiler
//
// Compiler Build ID: CL-36424714
// Cuda compilation tools, release 13.0, V13.0.88
// Based on NVVM 20.0.0
//

.version 9.0
.target sm_100
.address_size 64

	// .globl	_Z19gpuFunc_copiarLayerPfS_

.visible .entry _Z19gpuFunc_copiarLayerPfS_(
	.param .u64 .ptr .align 1 _Z19gpuFunc_copiarLayerPfS__param_0,
	.param .u64 .ptr .align 1 _Z19gpuFunc_copiarLayerPfS__param_1
)
{
	.reg .b32 	%r<11>;
	.reg .b32 	%f<2>;
	.reg .b64 	%rd<8>;

	ld.param.u64 	%rd1, [_Z19gpuFunc_copiarLayerPfS__param_0];
	ld.param.u64 	%rd2, [_Z19gpuFunc_copiarLayerPfS__param_1];
	cvta.to.global.u64 	%rd3, %rd2;
	cvta.to.global.u64 	%rd4, %rd1;
	mov.u32 	%r1, %ntid.x;
	mov.u32 	%r2, %ntid.y;
	mov.u32 	%r3, %tid.x;
	mov.u32 	%r4, %tid.y;
	mov.u32 	%r5, %ctaid.x;
	mov.u32 	%r6, %nctaid.x;
	mov.u32 	%r7, %ctaid.y;
	mad.lo.s32 	%r8, %r6, %r7, %r5;
	mad.lo.s32 	%r9, %r8, %r2, %r4;
	mad.lo.s32 	%r10, %r9, %r1, %r3;
	mul.wide.s32 	%rd5, %r10, 4;
	add.s64 	%rd6, %rd4, %rd5;
	ld.global.f32 	%f1, [%rd6];
	add.s64 	%rd7, %rd3, %rd5;
	st.global.f32 	[%rd7], %f1;
	ret;

}
	// .globl	_Z17gpuFunc_actualizaPfifi
.visible .entry _Z17gpuFunc_actualizaPfifi(
	.param .u64 .ptr .align 1 _Z17gpuFunc_actualizaPfifi_param_0,
	.param .u32 _Z17gpuFunc_actualizaPfifi_param_1,
	.param .f32 _Z17gpuFunc_actualizaPfifi_param_2,
	.param .u32 _Z17gpuFunc_actualizaPfifi_param_3
)
{
	.reg .pred 	%p<6>;
	.reg .b32 	%r<16>;
	.reg .b32 	%f<9>;
	.reg .b64 	%rd<5>;

	ld.param.u64 	%rd1, [_Z17gpuFunc_actualizaPfifi_param_0];
	ld.param.u32 	%r2, [_Z17gpuFunc_actualizaPfifi_param_1];
	ld.param.f32 	%f2, [_Z17gpuFunc_actualizaPfifi_param_2];
	ld.param.u32 	%r3, [_Z17gpuFunc_actualizaPfifi_param_3];
	mov.u32 	%r4, %ntid.x;
	mov.u32 	%r5, %ntid.y;
	mov.u32 	%r6, %tid.x;
	mov.u32 	%r7, %tid.y;
	mov.u32 	%r8, %ctaid.x;
	mov.u32 	%r9, %nctaid.x;
	mov.u32 	%r10, %ctaid.y;
	mad.lo.s32 	%r11, %r9, %r10, %r8;
	mad.lo.s32 	%r12, %r11, %r5, %r7;
	mad.lo.s32 	%r1, %r12, %r4, %r6;
	sub.s32 	%r13, %r2, %r1;
	abs.s32 	%r14, %r13;
	add.s32 	%r15, %r14, 1;
	cvt.rn.f32.u32 	%f3, %r15;
	sqrt.rn.f32 	%f4, %f3;
	div.rn.f32 	%f1, %f2, %f4;
	setp.lt.s32 	%p1, %r1, 1;
	setp.ge.s32 	%p2, %r1, %r3;
	or.pred  	%p3, %p1, %p2;
	abs.f32 	%f5, %f1;
	setp.ltu.f32 	%p4, %f5, 0f3A83126F;
	or.pred  	%p5, %p3, %p4;
	@%p5 bra 	$L__BB1_2;
	cvta.to.global.u64 	%rd2, %rd1;
	mul.wide.u32 	%rd3, %r1, 4;
	add.s64 	%rd4, %rd2, %rd3;
	ld.global.f32 	%f7, [%rd4];
	add.f32 	%f8, %f1, %f7;
	st.global.f32 	[%rd4], %f8;
$L__BB1_2:
	ret;

}
	// .globl	_Z16gpuFunc_extremosPfS_i
.visible .entry _Z16gpuFunc_extremosPfS_i(
	.param .u64 .ptr .align 1 _Z16gpuFunc_extremosPfS_i_param_0,
	.param .u64 .ptr .align 1 _Z16gpuFunc_extremosPfS_i_param_1,
	.param .u32 _Z16gpuFunc_extremosPfS_i_param_2
)
{
	.reg .pred 	%p<4>;
	.reg .b32 	%r<16>;
	.reg .b32 	%f<7>;
	.reg .b64 	%rd<10>;

	ld.param.u64 	%rd1, [_Z16gpuFunc_extremosPfS_i_param_0];
	ld.param.u64 	%rd2, [_Z16gpuFunc_extremosPfS_i_param_1];
	ld.param.u32 	%r2, [_Z16gpuFunc_extremosPfS_i_param_2];
	mov.u32 	%r4, %ntid.x;
	mov.u32 	%r5, %ntid.y;
	mov.u32 	%r6, %tid.x;
	mov.u32 	%r7, %tid.y;
	mov.u32 	%r8, %ctaid.x;
	mov.u32 	%r9, %nctaid.x;
	mov.u32 	%r10, %ctaid.y;
	mad.lo.s32 	%r11, %r9, %r10, %r8;
	mad.lo.s32 	%r12, %r11, %r5, %r7;
	mad.lo.s32 	%r13, %r12, %r4, %r6;
	setp.lt.s32 	%p1, %r13, 1;
	add.s32 	%r14, %r2, -1;
	setp.ge.s32 	%p2, %r13, %r14;
	or.pred  	%p3, %p1, %p2;
	@%p3 bra 	$L__BB2_2;
	cvta.to.global.u64 	%rd3, %rd2;
	cvta.to.global.u64 	%rd4, %rd1;
	add.s32 	%r15, %r13, -1;
	mul.wide.u32 	%rd5, %r15, 4;
	add.s64 	%rd6, %rd3, %rd5;
	ld.global.f32 	%f1, [%rd6];
	mul.wide.u32 	%rd7, %r13, 4;
	add.s64 	%rd8, %rd3, %rd7;
	ld.global.f32 	%f2, [%rd8];
	add.f32 	%f3, %f1, %f2;
	ld.global.f32 	%f4, [%rd8+4];
	add.f32 	%f5, %f3, %f4;
	div.rn.f32 	%f6, %f5, 0f40400000;
	add.s64 	%rd9, %rd4, %rd7;
	st.global.f32 	[%rd9], %f6;
$L__BB2_2:
	ret;

}
	// .globl	_Z15gpuFunc_maximosPfPiS_ii
.visible .entry _Z15gpuFunc_maximosPfPiS_ii(
	.param .u64 .ptr .align 1 _Z15gpuFunc_maximosPfPiS_ii_param_0,
	.param .u64 .ptr .align 1 _Z15gpuFunc_maximosPfPiS_ii_param_1,
	.param .u64 .ptr .align 1 _Z15gpuFunc_maximosPfPiS_ii_param_2,
	.param .u32 _Z15gpuFunc_maximosPfPiS_ii_param_3,
	.param .u32 _Z15gpuFunc_maximosPfPiS_ii_param_4
)
{
	.reg .pred 	%p<7>;
	.reg .b32 	%r<14>;
	.reg .b32 	%f<5>;
	.reg .b64 	%rd<15>;

	ld.param.u64 	%rd3, [_Z15gpuFunc_maximosPfPiS_ii_param_0];
	ld.param.u64 	%rd4, [_Z15gpuFunc_maximosPfPiS_ii_param_1];
	ld.param.u64 	%rd5, [_Z15gpuFunc_maximosPfPiS_ii_param_2];
	ld.param.u32 	%r3, [_Z15gpuFunc_maximosPfPiS_ii_param_3];
	ld.param.u32 	%r2, [_Z15gpuFunc_maximosPfPiS_ii_param_4];
	mov.u32 	%r4, %ctaid.x;
	mov.u32 	%r5, %ctaid.y;
	mov.u32 	%r6, %nctaid.x;
	mad.lo.s32 	%r7, %r5, %r6, %r4;
	mov.u32 	%r8, %ntid.x;
	mov.u32 	%r9, %ntid.y;
	mov.u32 	%r10, %tid.y;
	mov.u32 	%r11, %tid.x;
	mad.lo.s32 	%r12, %r7, %r9, %r10;
	mad.lo.s32 	%r1, %r12, %r8, %r11;
	setp.lt.s32 	%p1, %r1, 1;
	setp.ge.s32 	%p2, %r1, %r3;
	or.pred  	%p3, %p1, %p2;
	@%p3 bra 	$L__BB3_5;
	cvta.to.global.u64 	%rd6, %rd3;
	mul.wide.u32 	%rd7, %r1, 4;
	add.s64 	%rd1, %rd6, %rd7;
	ld.global.f32 	%f1, [%rd1];
	add.s32 	%r13, %r1, -1;
	mul.wide.u32 	%rd8, %r13, 4;
	add.s64 	%rd9, %rd6, %rd8;
	ld.global.f32 	%f2, [%rd9];
	setp.leu.f32 	%p4, %f1, %f2;
	@%p4 bra 	$L__BB3_5;
	ld.global.f32 	%f3, [%rd1+4];
	setp.leu.f32 	%p5, %f1, %f3;
	@%p5 bra 	$L__BB3_5;
	cvta.to.global.u64 	%rd10, %rd5;
	mul.wide.s32 	%rd11, %r2, 4;
	add.s64 	%rd2, %rd10, %rd11;
	ld.global.f32 	%f4, [%rd2];
	setp.leu.f32 	%p6, %f1, %f4;
	@%p6 bra 	$L__BB3_5;
	st.global.f32 	[%rd2], %f1;
	cvta.to.global.u64 	%rd12, %rd4;
	add.s64 	%rd14, %rd12, %rd11;
	st.global.u32 	[%rd14], %r1;
$L__BB3_5:
	ret;

}


// ===== COMPILED SASS (sm_100) =====

	.target	sm_100

	.elftype	@"ET_EXEC"


//--------------------- .note.nv.tkinfo           --------------------------
	.section	.note.nv.tkinfo,"",@"SHT_NOTE"
	.sectionflags	@"SHF_NOTE_NV_TKINFO"
	.tkinfo
        /*0018*/ 	.word	0x00000002
        /*0030*/ 	.string	""
        /*0030*/ 	.string	"ptxas"
        /*0030*/ 	.string	"Cuda compilation tools, release 13.0, V13.0.88"
        /*0030*/ 	.string	"Build cuda_13.0.r13.0/compiler.36424714_0"
        /*0030*/ 	.string	"-arch sm_100 -m 64 "



//--------------------- .note.nv.cuinfo           --------------------------
	.section	.note.nv.cuinfo,"",@"SHT_NOTE"
	.sectionflags	@"SHF_NOTE_NV_CUINFO"
        /*0018*/ 	.short	0x0002
        /*001a*/ 	.short	0x0064
        /*001c*/ 	.short	0x0082
	.zero		2


//--------------------- .nv.info                  --------------------------
	.section	.nv.info,"",@"SHT_CUDA_INFO"
	.align	4


	//----- nvinfo : EIATTR_REGCOUNT
	.align		4
        /*0000*/ 	.byte	0x04, 0x2f
        /*0002*/ 	.short	(.L_1 - .L_0)
	.align		4
.L_0:
        /*0004*/ 	.word	index@(_Z19gpuFunc_copiarLayerPfS_)
        /*0008*/ 	.word	0x0000000c


	//----- nvinfo : EIATTR_FRAME_SIZE
	.align		4
.L_1:
        /*000c*/ 	.byte	0x04, 0x11
        /*000e*/ 	.short	(.L_3 - .L_2)
	.align		4
.L_2:
        /*0010*/ 	.word	index@(_Z19gpuFunc_copiarLayerPfS_)
        /*0014*/ 	.word	0x00000000


	//----- nvinfo : EIATTR_REGCOUNT
	.align		4
.L_3:
        /*0018*/ 	.byte	0x04, 0x2f
        /*001a*/ 	.short	(.L_5 - .L_4)
	.align		4
.L_4:
        /*001c*/ 	.word	index@(_Z17gpuFunc_actualizaPfifi)
        /*0020*/ 	.word	0x00000010


	//----- nvinfo : EIATTR_FRAME_SIZE
	.align		4
.L_5:
        /*0024*/ 	.byte	0x04, 0x11
        /*0026*/ 	.short	(.L_7 - .L_6)
	.align		4
.L_6:
        /*0028*/ 	.word	index@($__internal_2_$__cuda_sm3x_div_rn_noftz_f32_slowpath)
        /*002c*/ 	.word	0x00000000


	//----- nvinfo : EIATTR_FRAME_SIZE
	.align		4
.L_7:
        /*0030*/ 	.byte	0x04, 0x11
        /*0032*/ 	.short	(.L_9 - .L_8)
	.align		4
.L_8:
        /*0034*/ 	.word	index@($__internal_1_$__cuda_sm20_sqrt_rn_f32_slowpath)
        /*0038*/ 	.word	0x00000000


	//----- nvinfo : EIATTR_FRAME_SIZE
	.align		4
.L_9:
        /*003c*/ 	.byte	0x04, 0x11
        /*003e*/ 	.short	(.L_11 - .L_10)
	.align		4
.L_10:
        /*0040*/ 	.word	index@(_Z17gpuFunc_actualizaPfifi)
        /*0044*/ 	.word	0x00000000


	//----- nvinfo : EIATTR_REGCOUNT
	.align		4
.L_11:
        /*0048*/ 	.byte	0x04, 0x2f
        /*004a*/ 	.short	(.L_13 - .L_12)
	.align		4
.L_12:
        /*004c*/ 	.word	index@(_Z16gpuFunc_extremosPfS_i)
        /*0050*/ 	.word	0x0000000e


	//----- nvinfo : EIATTR_FRAME_SIZE
	.align		4
.L_13:
        /*0054*/ 	.byte	0x04, 0x11
        /*0056*/ 	.short	(.L_15 - .L_14)
	.align		4
.L_14:
        /*0058*/ 	.word	index@($__internal_0_$__cuda_sm3x_div_rn_noftz_f32_slowpath)
        /*005c*/ 	.word	0x00000000


	//----- nvinfo : EIATTR_FRAME_SIZE
	.align		4
.L_15:
        /*0060*/ 	.byte	0x04, 0x11
        /*0062*/ 	.short	(.L_17 - .L_16)
	.align		4
.L_16:
        /*0064*/ 	.word	index@(_Z16gpuFunc_extremosPfS_i)
        /*0068*/ 	.word	0x00000000


	//----- nvinfo : EIATTR_REGCOUNT
	.align		4
.L_17:
        /*006c*/ 	.byte	0x04, 0x2f
        /*006e*/ 	.short	(.L_19 - .L_18)
	.align		4
.L_18:
        /*0070*/ 	.word	index@(_Z15gpuFunc_maximosPfPiS_ii)
        /*0074*/ 	.word	0x0000000e


	//----- nvinfo : EIATTR_FRAME_SIZE
	.align		4
.L_19:
        /*0078*/ 	.byte	0x04, 0x11
        /*007a*/ 	.short	(.L_21 - .L_20)
	.align		4
.L_20:
        /*007c*/ 	.word	index@(_Z15gpuFunc_maximosPfPiS_ii)
        /*0080*/ 	.word	0x00000000


	//----- nvinfo : EIATTR_MIN_STACK_SIZE
	.align		4
.L_21:
        /*0084*/ 	.byte	0x04, 0x12
        /*0086*/ 	.short	(.L_23 - .L_22)
	.align		4
.L_22:
        /*0088*/ 	.word	index@(_Z15gpuFunc_maximosPfPiS_ii)
        /*008c*/ 	.word	0x00000000


	//----- nvinfo : EIATTR_MIN_STACK_SIZE
	.align		4
.L_23:
        /*0090*/ 	.byte	0x04, 0x12
        /*0092*/ 	.short	(.L_25 - .L_24)
	.align		4
.L_24:
        /*0094*/ 	.word	index@(_Z16gpuFunc_extremosPfS_i)
        /*0098*/ 	.word	0x00000000


	//----- nvinfo : EIATTR_MIN_STACK_SIZE
	.align		4
.L_25:
        /*009c*/ 	.byte	0x04, 0x12
        /*009e*/ 	.short	(.L_27 - .L_26)
	.align		4
.L_26:
        /*00a0*/ 	.word	index@(_Z17gpuFunc_actualizaPfifi)
        /*00a4*/ 	.word	0x00000000


	//----- nvinfo : EIATTR_MIN_STACK_SIZE
	.align		4
.L_27:
        /*00a8*/ 	.byte	0x04, 0x12
        /*00aa*/ 	.short	(.L_29 - .L_28)
	.align		4
.L_28:
        /*00ac*/ 	.word	index@(_Z19gpuFunc_copiarLayerPfS_)
        /*00b0*/ 	.word	0x00000000
.L_29:


//--------------------- .nv.compat                --------------------------
	.section	.nv.compat,"",@"SHT_CUDA_COMPAT_INFO"
	.align	4
        /*0000*/ 	.byte	0x02, 0x09, 0x00, 0x00, 0x02, 0x02, 0x01, 0x00, 0x02, 0x05, 0x05, 0x00, 0x03, 0x07, 0x01, 0x01
        /*0010*/ 	.byte	0x02, 0x03, 0x00, 0x00, 0x02, 0x06, 0x01, 0x00, 0x04, 0x0b, 0x08, 0x00, 0x01, 0x00, 0x00, 0x00
        /*0020*/ 	.byte	0x00, 0x00, 0x00, 0x00


//--------------------- .nv.info._Z15gpuFunc_maximosPfPiS_ii --------------------------
	.section	.nv.info._Z15gpuFunc_maximosPfPiS_ii,"",@"SHT_CUDA_INFO"
	.sectionflags	@""
	.align	4


	//----- nvinfo : EIATTR_CUDA_API_VERSION
	.align		4
        /*0000*/ 	.byte	0x04, 0x37
        /*0002*/ 	.short	(.L_31 - .L_30)
.L_30:
        /*0004*/ 	.word	0x00000082


	//----- nvinfo : EIATTR_KPARAM_INFO
	.align		4
.L_31:
        /*0008*/ 	.byte	0x04, 0x17
        /*000a*/ 	.short	(.L_33 - .L_32)
.L_32:
        /*000c*/ 	.word	0x00000000
        /*0010*/ 	.short	0x0004
        /*0012*/ 	.short	0x001c
        /*0014*/ 	.byte	0x00, 0xf0, 0x11, 0x00


	//----- nvinfo : EIATTR_KPARAM_INFO
	.align		4
.L_33:
        /*0018*/ 	.byte	0x04, 0x17
        /*001a*/ 	.short	(.L_35 - .L_34)
.L_34:
        /*001c*/ 	.word	0x00000000
        /*0020*/ 	.short	0x0003
        /*0022*/ 	.short	0x0018
        /*0024*/ 	.byte	0x00, 0xf0, 0x11, 0x00


	//----- nvinfo : EIATTR_KPARAM_INFO
	.align		4
.L_35:
        /*0028*/ 	.byte	0x04, 0x17
        /*002a*/ 	.short	(.L_37 - .L_36)
.L_36:
        /*002c*/ 	.word	0x00000000
        /*0030*/ 	.short	0x0002
        /*0032*/ 	.short	0x0010
        /*0034*/ 	.byte	0x00, 0xf5, 0x21, 0x00


	//----- nvinfo : EIATTR_KPARAM_INFO
	.align		4
.L_37:
        /*0038*/ 	.byte	0x04, 0x17
        /*003a*/ 	.short	(.L_39 - .L_38)
.L_38:
        /*003c*/ 	.word	0x00000000
        /*0040*/ 	.short	0x0001
        /*0042*/ 	.short	0x0008
        /*0044*/ 	.byte	0x00, 0xf5, 0x21, 0x00


	//----- nvinfo : EIATTR_KPARAM_INFO
	.align		4
.L_39:
        /*0048*/ 	.byte	0x04, 0x17
        /*004a*/ 	.short	(.L_41 - .L_40)
.L_40:
        /*004c*/ 	.word	0x00000000
        /*0050*/ 	.short	0x0000
        /*0052*/ 	.short	0x0000
        /*0054*/ 	.byte	0x00, 0xf5, 0x21, 0x00


	//----- nvinfo : EIATTR_SPARSE_MMA_MASK
	.align		4
.L_41:
        /*0058*/ 	.byte	0x03, 0x50
        /*005a*/ 	.short	0x0000


	//----- nvinfo : EIATTR_MAXREG_COUNT
	.align		4
        /*005c*/ 	.byte	0x03, 0x1b
        /*005e*/ 	.short	0x00ff


	//----- nvinfo : EIATTR_MERCURY_ISA_VERSION
	.align		4
        /*0060*/ 	.byte	0x03, 0x5f
        /*0062*/ 	.short	0x0101


	//----- nvinfo : EIATTR_VRC_CTA_INIT_COUNT
	.align		4
        /*0064*/ 	.byte	0x02, 0x4a
	.zero		1
	.zero		1


	//----- nvinfo : EIATTR_EXIT_INSTR_OFFSETS
	.align		4
        /*0068*/ 	.byte	0x04, 0x1c
        /*006a*/ 	.short	(.L_43 - .L_42)


	//   ....[0]....
.L_42:
        /*006c*/ 	.word	0x000000e0


	//   ....[1]....
        /*0070*/ 	.word	0x00000170


	//   ....[2]....
        /*0074*/ 	.word	0x000001a0


	//   ....[3]....
        /*0078*/ 	.word	0x00000200


	//   ....[4]....
        /*007c*/ 	.word	0x00000250


	//----- nvinfo : EIATTR_CBANK_PARAM_SIZE
	.align		4
.L_43:
        /*0080*/ 	.byte	0x03, 0x19
        /*0082*/ 	.short	0x0020


	//----- nvinfo : EIATTR_PARAM_CBANK
	.align		4
        /*0084*/ 	.byte	0x04, 0x0a
        /*0086*/ 	.short	(.L_45 - .L_44)
	.align		4
.L_44:
        /*0088*/ 	.word	index@(.nv.constant0._Z15gpuFunc_maximosPfPiS_ii)
        /*008c*/ 	.short	0x0380
        /*008e*/ 	.short	0x0020


	//----- nvinfo : EIATTR_SW_WAR
	.align		4
.L_45:
        /*0090*/ 	.byte	0x04, 0x36
        /*0092*/ 	.short	(.L_47 - .L_46)
.L_46:
        /*0094*/ 	.word	0x00000008
.L_47:


//--------------------- .nv.info._Z16gpuFunc_extremosPfS_i --------------------------
	.section	.nv.info._Z16gpuFunc_extremosPfS_i,"",@"SHT_CUDA_INFO"
	.sectionflags	@""
	.align	4


	//----- nvinfo : EIATTR_CUDA_API_VERSION
	.align		4
        /*0000*/ 	.byte	0x04, 0x37
        /*0002*/ 	.short	(.L_49 - .L_48)
.L_48:
        /*0004*/ 	.word	0x00000082


	//----- nvinfo : EIATTR_KPARAM_INFO
	.align		4
.L_49:
        /*0008*/ 	.byte	0x04, 0x17
        /*000a*/ 	.short	(.L_51 - .L_50)
.L_50:
        /*000c*/ 	.word	0x00000000
        /*0010*/ 	.short	0x0002
        /*0012*/ 	.short	0x0010
        /*0014*/ 	.byte	0x00, 0xf0, 0x11, 0x00


	//----- nvinfo : EIATTR_KPARAM_INFO
	.align		4
.L_51:
        /*0018*/ 	.byte	0x04, 0x17
        /*001a*/ 	.short	(.L_53 - .L_52)
.L_52:
        /*001c*/ 	.word	0x00000000
        /*0020*/ 	.short	0x0001
        /*0022*/ 	.short	0x0008
        /*0024*/ 	.byte	0x00, 0xf5, 0x21, 0x00


	//----- nvinfo : EIATTR_KPARAM_INFO
	.align		4
.L_53:
        /*0028*/ 	.byte	0x04, 0x17
        /*002a*/ 	.short	(.L_55 - .L_54)
.L_54:
        /*002c*/ 	.word	0x00000000
        /*0030*/ 	.short	0x0000
        /*0032*/ 	.short	0x0000
        /*0034*/ 	.byte	0x00, 0xf5, 0x21, 0x00


	//----- nvinfo : EIATTR_SPARSE_MMA_MASK
	.align		4
.L_55:
        /*0038*/ 	.byte	0x03, 0x50
        /*003a*/ 	.short	0x0000


	//----- nvinfo : EIATTR_MAXREG_COUNT
	.align		4
        /*003c*/ 	.byte	0x03, 0x1b
        /*003e*/ 	.short	0x00ff


	//----- nvinfo : EIATTR_MERCURY_ISA_VERSION
	.align		4
        /*0040*/ 	.byte	0x03, 0x5f
        /*0042*/ 	.short	0x0101


	//----- nvinfo : EIATTR_VRC_CTA_INIT_COUNT
	.align		4
        /*0044*/ 	.byte	0x02, 0x4a
	.zero		1
	.zero		1


	//----- nvinfo : EIATTR_EXIT_INSTR_OFFSETS
	.align		4
        /*0048*/ 	.byte	0x04, 0x1c
        /*004a*/ 	.short	(.L_57 - .L_56)


	//   ....[0]....
.L_56:
        /*004c*/ 	.word	0x000000f0


	//   ....[1]....
        /*0050*/ 	.word	0x000002a0


	//----- nvinfo : EIATTR_CRS_STACK_SIZE
	.align		4
.L_57:
        /*0054*/ 	.byte	0x04, 0x1e
        /*0056*/ 	.short	(.L_59 - .L_58)
.L_58:
        /*0058*/ 	.word	0x00000000


	//----- nvinfo : EIATTR_CBANK_PARAM_SIZE
	.align		4
.L_59:
        /*005c*/ 	.byte	0x03, 0x19
        /*005e*/ 	.short	0x0014


	//----- nvinfo : EIATTR_PARAM_CBANK
	.align		4
        /*0060*/ 	.byte	0x04, 0x0a
        /*0062*/ 	.short	(.L_61 - .L_60)
	.align		4
.L_60:
        /*0064*/ 	.word	index@(.nv.constant0._Z16gpuFunc_extremosPfS_i)
        /*0068*/ 	.short	0x0380
        /*006a*/ 	.short	0x0014


	//----- nvinfo : EIATTR_SW_WAR
	.align		4
.L_61:
        /*006c*/ 	.byte	0x04, 0x36
        /*006e*/ 	.short	(.L_63 - .L_62)
.L_62:
        /*0070*/ 	.word	0x00000008
.L_63:


//--------------------- .nv.info._Z17gpuFunc_actualizaPfifi --------------------------
	.section	.nv.info._Z17gpuFunc_actualizaPfifi,"",@"SHT_CUDA_INFO"
	.sectionflags	@""
	.align	4


	//----- nvinfo : EIATTR_CUDA_API_VERSION
	.align		4
        /*0000*/ 	.byte	0x04, 0x37
        /*0002*/ 	.short	(.L_65 - .L_64)
.L_64:
        /*0004*/ 	.word	0x00000082


	//----- nvinfo : EIATTR_KPARAM_INFO
	.align		4
.L_65:
        /*0008*/ 	.byte	0x04, 0x17
        /*000a*/ 	.short	(.L_67 - .L_66)
.L_66:
        /*000c*/ 	.word	0x00000000
        /*0010*/ 	.short	0x0003
        /*0012*/ 	.short	0x0010
        /*0014*/ 	.byte	0x00, 0xf0, 0x11, 0x00


	//----- nvinfo : EIATTR_KPARAM_INFO
	.align		4
.L_67:
        /*0018*/ 	.byte	0x04, 0x17
        /*001a*/ 	.short	(.L_69 - .L_68)
.L_68:
        /*001c*/ 	.word	0x00000000
        /*0020*/ 	.short	0x0002
        /*0022*/ 	.short	0x000c
        /*0024*/ 	.byte	0x00, 0xf0, 0x11, 0x00


	//----- nvinfo : EIATTR_KPARAM_INFO
	.align		4
.L_69:
        /*0028*/ 	.byte	0x04, 0x17
        /*002a*/ 	.short	(.L_71 - .L_70)
.L_70:
        /*002c*/ 	.word	0x00000000
        /*0030*/ 	.short	0x0001
        /*0032*/ 	.short	0x0008
        /*0034*/ 	.byte	0x00, 0xf0, 0x11, 0x00


	//----- nvinfo : EIATTR_KPARAM_INFO
	.align		4
.L_71:
        /*0038*/ 	.byte	0x04, 0x17
        /*003a*/ 	.short	(.L_73 - .L_72)
.L_72:
        /*003c*/ 	.word	0x00000000
        /*0040*/ 	.short	0x0000
        /*0042*/ 	.short	0x0000
        /*0044*/ 	.byte	0x00, 0xf5, 0x21, 0x00


	//----- nvinfo : EIATTR_SPARSE_MMA_MASK
	.align		4
.L_73:
        /*0048*/ 	.byte	0x03, 0x50
        /*004a*/ 	.short	0x0000


	//----- nvinfo : EIATTR_MAXREG_COUNT
	.align		4
        /*004c*/ 	.byte	0x03, 0x1b
        /*004e*/ 	.short	0x00ff


	//----- nvinfo : EIATTR_MERCURY_ISA_VERSION
	.align		4
        /*0050*/ 	.byte	0x03, 0x5f
        /*0052*/ 	.short	0x0101


	//----- nvinfo : EIATTR_VRC_CTA_INIT_COUNT
	.align		4
        /*0054*/ 	.byte	0x02, 0x4a
	.zero		1
	.zero		1


	//----- nvinfo : EIATTR_EXIT_INSTR_OFFSETS
	.align		4
        /*0058*/ 	.byte	0x04, 0x1c
        /*005a*/ 	.short	(.L_75 - .L_74)


	//   ....[0]....
.L_74:
        /*005c*/ 	.word	0x00000300


	//   ....[1]....
        /*0060*/ 	.word	0x00000370


	//----- nvinfo : EIATTR_CRS_STACK_SIZE
	.align		4
.L_75:
        /*0064*/ 	.byte	0x04, 0x1e
        /*0066*/ 	.short	(.L_77 - .L_76)
.L_76:
        /*0068*/ 	.word	0x00000000


	//----- nvinfo : EIATTR_CBANK_PARAM_SIZE
	.align		4
.L_77:
        /*006c*/ 	.byte	0x03, 0x19
        /*006e*/ 	.short	0x0014


	//----- nvinfo : EIATTR_PARAM_CBANK
	.align		4
        /*0070*/ 	.byte	0x04, 0x0a
        /*0072*/ 	.short	(.L_79 - .L_78)
	.align		4
.L_78:
        /*0074*/ 	.word	index@(.nv.constant0._Z17gpuFunc_actualizaPfifi)
        /*0078*/ 	.short	0x0380
        /*007a*/ 	.short	0x0014


	//----- nvinfo : EIATTR_SW_WAR
	.align		4
.L_79:
        /*007c*/ 	.byte	0x04, 0x36
        /*007e*/ 	.short	(.L_81 - .L_80)
.L_80:
        /*0080*/ 	.word	0x00000008
.L_81:


//--------------------- .nv.info._Z19gpuFunc_copiarLayerPfS_ --------------------------
	.section	.nv.info._Z19gpuFunc_copiarLayerPfS_,"",@"SHT_CUDA_INFO"
	.sectionflags	@""
	.align	4


	//----- nvinfo : EIATTR_CUDA_API_VERSION
	.align		4
        /*0000*/ 	.byte	0x04, 0x37
        /*0002*/ 	.short	(.L_83 - .L_82)
.L_82:
        /*0004*/ 	.word	0x00000082


	//----- nvinfo : EIATTR_KPARAM_INFO
	.align		4
.L_83:
        /*0008*/ 	.byte	0x04, 0x17
        /*000a*/ 	.short	(.L_85 - .L_84)
.L_84:
        /*000c*/ 	.word	0x00000000
        /*0010*/ 	.short	0x0001
        /*0012*/ 	.short	0x0008
        /*0014*/ 	.byte	0x00, 0xf5, 0x21, 0x00


	//----- nvinfo : EIATTR_KPARAM_INFO
	.align		4
.L_85:
        /*0018*/ 	.byte	0x04, 0x17
        /*001a*/ 	.short	(.L_87 - .L_86)
.L_86:
        /*001c*/ 	.word	0x00000000
        /*0020*/ 	.short	0x0000
        /*0022*/ 	.short	0x0000
        /*0024*/ 	.byte	0x00, 0xf5, 0x21, 0x00


	//----- nvinfo : EIATTR_SPARSE_MMA_MASK
	.align		4
.L_87:
        /*0028*/ 	.byte	0x03, 0x50
        /*002a*/ 	.short	0x0000


	//----- nvinfo : EIATTR_MAXREG_COUNT
	.align		4
        /*002c*/ 	.byte	0x03, 0x1b
        /*002e*/ 	.short	0x00ff


	//----- nvinfo : EIATTR_MERCURY_ISA_VERSION
	.align		4
        /*0030*/ 	.byte	0x03, 0x5f
        /*0032*/ 	.short	0x0101


	//----- nvinfo : EIATTR_VRC_CTA_INIT_COUNT
	.align		4
        /*0034*/ 	.byte	0x02, 0x4a
	.zero		1
	.zero		1


	//----- nvinfo : EIATTR_EXIT_INSTR_OFFSETS
	.align		4
        /*0038*/ 	.byte	0x04, 0x1c
        /*003a*/ 	.short	(.L_89 - .L_88)


	//   ....[0]....
.L_88:
        /*003c*/ 	.word	0x00000120


	//----- nvinfo : EIATTR_CBANK_PARAM_SIZE
	.align		4
.L_89:
        /*0040*/ 	.byte	0x03, 0x19
        /*0042*/ 	.short	0x0010


	//----- nvinfo : EIATTR_PARAM_CBANK
	.align		4
        /*0044*/ 	.byte	0x04, 0x0a
        /*0046*/ 	.short	(.L_91 - .L_90)
	.align		4
.L_90:
        /*0048*/ 	.word	index@(.nv.constant0._Z19gpuFunc_copiarLayerPfS_)
        /*004c*/ 	.short	0x0380
        /*004e*/ 	.short	0x0010


	//----- nvinfo : EIATTR_SW_WAR
	.align		4
.L_91:
        /*0050*/ 	.byte	0x04, 0x36
        /*0052*/ 	.short	(.L_93 - .L_92)
.L_92:
        /*0054*/ 	.word	0x00000008
.L_93:


//--------------------- .nv.callgraph             --------------------------
	.section	.nv.callgraph,"",@"SHT_CUDA_CALLGRAPH"
	.align	4
	.sectionentsize	8
	.align		4
        /*0000*/ 	.word	0x00000000
	.align		4
        /*0004*/ 	.word	0xffffffff
	.align		4
        /*0008*/ 	.word	0x00000000
	.align		4
        /*000c*/ 	.word	0xfffffffe
	.align		4
        /*0010*/ 	.word	0x00000000
	.align		4
        /*0014*/ 	.word	0xfffffffd
	.align		4
        /*0018*/ 	.word	0x00000000
	.align		4
        /*001c*/ 	.word	0xfffffffc


//--------------------- .text._Z15gpuFunc_maximosPfPiS_ii --------------------------
	.section	.text._Z15gpuFunc_maximosPfPiS_ii,"ax",@progbits
	.align	128
        .global         _Z15gpuFunc_maximosPfPiS_ii
        .type           _Z15gpuFunc_maximosPfPiS_ii,@function
        .size           _Z15gpuFunc_maximosPfPiS_ii,(.L_x_38 - _Z15gpuFunc_maximosPfPiS_ii)
        .other          _Z15gpuFunc_maximosPfPiS_ii,@"STO_CUDA_ENTRY STV_DEFAULT"
_Z15gpuFunc_maximosPfPiS_ii:
.text._Z15gpuFunc_maximosPfPiS_ii:
[----:B------:R-:W-:Y:S01]  /*0000*/  LDC R1, c[0x0][0x37c] ;  /* 0x0000df00ff017b82 */ /* 0x000fe20000000800 */
[----:B------:R-:W0:Y:S07]  /*0010*/  S2R R3, SR_TID.Y ;  /* 0x0000000000037919 */ /* 0x000e2e0000002200 */
[----:B------:R-:W-:Y:S01]  /*0020*/  S2UR UR4, SR_CTAID.X ;  /* 0x00000000000479c3 */ /* 0x000fe20000002500 */
[----:B------:R-:W1:Y:S01]  /*0030*/  LDCU UR6, c[0x0][0x370] ;  /* 0x00006e00ff0677ac */ /* 0x000e620008000800 */
[----:B------:R-:W2:Y:S01]  /*0040*/  S2R R7, SR_TID.X ;  /* 0x0000000000077919 */ /* 0x000ea20000002100 */
[----:B------:R-:W2:Y:S05]  /*0050*/  LDCU UR7, c[0x0][0x360] ;  /* 0x00006c00ff0777ac */ /* 0x000eaa0008000800 */
[----:B------:R-:W1:Y:S01]  /*0060*/  S2UR UR5, SR_CTAID.Y ;  /* 0x00000000000579c3 */ /* 0x000e620000002600 */
[----:B------:R-:W3:Y:S07]  /*0070*/  LDCU UR8, c[0x0][0x398] ;  /* 0x00007300ff0877ac */ /* 0x000eee0008000800 */
[----:B------:R-:W0:Y:S01]  /*0080*/  LDC R0, c[0x0][0x364] ;  /* 0x0000d900ff007b82 */ /* 0x000e220000000800 */
[----:B-1----:R-:W-:-:S06]  /*0090*/  UIMAD UR4, UR5, UR6, UR4 ;  /* 0x00000006050472a4 */ /* 0x002fcc000f8e0204 */
[----:B0-----:R-:W-:-:S04]  /*00a0*/  IMAD R0, R0, UR4, R3 ;  /* 0x0000000400007c24 */ /* 0x001fc8000f8e0203 */
[----:B--2---:R-:W-:-:S05]  /*00b0*/  IMAD R7, R0, UR7, R7 ;  /* 0x0000000700077c24 */ /* 0x004fca000f8e0207 */
[----:B---3--:R-:W-:-:S04]  /*00c0*/  ISETP.GE.AND P0, PT, R7, UR8, PT ;  /* 0x0000000807007c0c */ /* 0x008fc8000bf06270 */
[----:B------:R-:W-:-:S13]  /*00d0*/  ISETP.LT.OR P0, PT, R7, 0x1, P0 ;  /* 0x000000010700780c */ /* 0x000fda0000701670 */
[----:B------:R-:W-:Y:S05]  /*00e0*/  @P0 EXIT ;  /* 0x000000000000094d */ /* 0x000fea0003800000 */
[----:B------:R-:W0:Y:S01]  /*00f0*/  LDC.64 R2, c[0x0][0x380] ;  /* 0x0000e000ff027b82 */ /* 0x000e220000000a00 */
[----:B------:R-:W1:Y:S01]  /*0100*/  LDCU.64 UR4, c[0x0][0x358] ;  /* 0x00006b00ff0477ac */ /* 0x000e620008000a00 */
[----:B------:R-:W-:-:S05]  /*0110*/  IADD3 R5, PT, PT, R7, -0x1, RZ ;  /* 0xffffffff07057810 */ /* 0x000fca0007ffe0ff */
[----:B0-----:R-:W-:-:S04]  /*0120*/  IMAD.WIDE.U32 R4, R5, 0x4, R2 ;  /* 0x0000000405047825 */ /* 0x001fc800078e0002 */
[----:B------:R-:W-:Y:S02]  /*0130*/  IMAD.WIDE.U32 R2, R7, 0x4, R2 ;  /* 0x0000000407027825 */ /* 0x000fe400078e0002 */
[----:B-1----:R-:W2:Y:S04]  /*0140*/  LDG.E R4, desc[UR4][R4.64] ;  /* 0x0000000404047981 */ /* 0x002ea8000c1e1900 */
[----:B------:R-:W2:Y:S02]  /*0150*/  LDG.E R9, desc[UR4][R2.64] ;  /* 0x0000000402097981 */ /* 0x000ea4000c1e1900 */
[----:B--2---:R-:W-:-:S13]  /*0160*/  FSETP.GT.AND P0, PT, R9, R4, PT ;  /* 0x000000040900720b */ /* 0x004fda0003f04000 */
[----:B------:R-:W-:Y:S05]  /*0170*/  @!P0 EXIT ;  /* 0x000000000000894d */ /* 0x000fea0003800000 */
[----:B------:R-:W2:Y:S02]  /*0180*/  LDG.E R2, desc[UR4][R2.64+0x4] ;  /* 0x0000040402027981 */ /* 0x000ea4000c1e1900 */
[----:B--2---:R-:W-:-:S13]  /*0190*/  FSETP.GT.AND P0, PT, R9, R2, PT ;  /* 0x000000020900720b */ /* 0x004fda0003f04000 */
[----:B------:R-:W-:Y:S05]  /*01a0*/  @!P0 EXIT ;  /* 0x000000000000894d */ /* 0x000fea0003800000 */
[----:B------:R-:W0:Y:S08]  /*01b0*/  LDC R11, c[0x0][0x39c] ;  /* 0x0000e700ff0b7b82 */ /* 0x000e300000000800 */
[----:B------:R-:W0:Y:S02]  /*01c0*/  LDC.64 R2, c[0x0][0x390] ;  /* 0x0000e400ff027b82 */ /* 0x000e240000000a00 */
[----:B0-----:R-:W-:-:S05]  /*01d0*/  IMAD.WIDE R2, R11, 0x4, R2 ;  /* 0x000000040b027825 */ /* 0x001fca00078e0202 */
[----:B------:R-:W2:Y:S02]  /*01e0*/  LDG.E R0, desc[UR4][R2.64] ;  /* 0x0000000402007981 */ /* 0x000ea4000c1e1900 */
[----:B--2---:R-:W-:-:S13]  /*01f0*/  FSETP.GT.AND P0, PT, R9, R0, PT ;  /* 0x000000000900720b */ /* 0x004fda0003f04000 */
[----:B------:R-:W-:Y:S05]  /*0200*/  @!P0 EXIT ;  /* 0x000000000000894d */ /* 0x000fea0003800000 */
[----:B------:R-:W0:Y:S01]  /*0210*/  LDC.64 R4, c[0x0][0x388] ;  /* 0x0000e200ff047b82 */ /* 0x000e220000000a00 */
[----:B------:R-:W-:Y:S01]  /*0220*/  STG.E desc[UR4][R2.64], R9 ;  /* 0x0000000902007986 */ /* 0x000fe2000c101904 */
[----:B0-----:R-:W-:-:S05]  /*0230*/  IMAD.WIDE R4, R11, 0x4, R4 ;  /* 0x000000040b047825 */ /* 0x001fca00078e0204 */
[----:B------:R-:W-:Y:S01]  /*0240*/  STG.E desc[UR4][R4.64], R7 ;  /* 0x0000000704007986 */ /* 0x000fe2000c101904 */
[----:B------:R-:W-:Y:S05]  /*0250*/  EXIT ;  /* 0x000000000000794d */ /* 0x000fea0003800000 */
.L_x_0:
[----:B------:R-:W-:-:S00]  /*0260*/  BRA `(.L_x_0) ;  /* 0xfffffffc00fc7947 */ /* 0x000fc0000383ffff */
[----:B------:R-:W-:-:S00]  /*0270*/  NOP ;  /* 0x0000000000007918 */ /* 0x000fc00000000000 */
        /* <DEDUP_REMOVED lines=8> */
.L_x_38:


//--------------------- .text._Z16gpuFunc_extremosPfS_i --------------------------
	.section	.text._Z16gpuFunc_extremosPfS_i,"ax",@progbits
	.align	128
        .global         _Z16gpuFunc_extremosPfS_i
        .type           _Z16gpuFunc_extremosPfS_i,@function
        .size           _Z16gpuFunc_extremosPfS_i,(.L_x_35 - _Z16gpuFunc_extremosPfS_i)
        .other          _Z16gpuFunc_extremosPfS_i,@"STO_CUDA_ENTRY STV_DEFAULT"
_Z16gpuFunc_extremosPfS_i:
.text._Z16gpuFunc_extremosPfS_i:
[----:B------:R-:W-:Y:S01]  /*0000*/  LDC R1, c[0x0][0x37c] ;  /* 0x0000df00ff017b82 */ /* 0x000fe20000000800 */
[----:B------:R-:W0:Y:S01]  /*0010*/  S2R R7, SR_CTAID.Y ;  /* 0x0000000000077919 */ /* 0x000e220000002600 */
[----:B------:R-:W1:Y:S06]  /*0020*/  LDCU UR5, c[0x0][0x360] ;  /* 0x00006c00ff0577ac */ /* 0x000e6c0008000800 */
[----:B------:R-:W0:Y:S01]  /*0030*/  S2UR UR7, SR_CTAID.X ;  /* 0x00000000000779c3 */ /* 0x000e220000002500 */
[----:B------:R-:W2:Y:S01]  /*0040*/  S2R R5, SR_TID.Y ;  /* 0x0000000000057919 */ /* 0x000ea20000002200 */
[----:B------:R-:W2:Y:S01]  /*0050*/  LDCU UR6, c[0x0][0x364] ;  /* 0x00006c80ff0677ac */ /* 0x000ea20008000800 */
[----:B------:R-:W1:Y:S01]  /*0060*/  S2R R3, SR_TID.X ;  /* 0x0000000000037919 */ /* 0x000e620000002100 */
[----:B------:R-:W3:Y:S04]  /*0070*/  LDCU UR4, c[0x0][0x390] ;  /* 0x00007200ff0477ac */ /* 0x000ee80008000800 */
[----:B------:R-:W0:Y:S01]  /*0080*/  LDC R0, c[0x0][0x370] ;  /* 0x0000dc00ff007b82 */ /* 0x000e220000000800 */
[----:B---3--:R-:W-:Y:S01]  /*0090*/  UIADD3 UR4, UPT, UPT, UR4, -0x1, URZ ;  /* 0xffffffff04047890 */ /* 0x008fe2000fffe0ff */
[----:B0-----:R-:W-:-:S04]  /*00a0*/  IMAD R0, R0, R7, UR7 ;  /* 0x0000000700007e24 */ /* 0x001fc8000f8e0207 */
[----:B--2---:R-:W-:-:S04]  /*00b0*/  IMAD R0, R0, UR6, R5 ;  /* 0x0000000600007c24 */ /* 0x004fc8000f8e0205 */
[----:B-1----:R-:W-:-:S05]  /*00c0*/  IMAD R2, R0, UR5, R3 ;  /* 0x0000000500027c24 */ /* 0x002fca000f8e0203 */
[----:B------:R-:W-:-:S04]  /*00d0*/  ISETP.GE.AND P0, PT, R2, UR4, PT ;  /* 0x0000000402007c0c */ /* 0x000fc8000bf06270 */
[----:B------:R-:W-:-:S13]  /*00e0*/  ISETP.LT.OR P0, PT, R2, 0x1, P0 ;  /* 0x000000010200780c */ /* 0x000fda0000701670 */
[----:B------:R-:W-:Y:S05]  /*00f0*/  @P0 EXIT ;  /* 0x000000000000094d */ /* 0x000fea0003800000 */
[----:B------:R-:W0:Y:S01]  /*0100*/  LDC.64 R6, c[0x0][0x388] ;  /* 0x0000e200ff067b82 */ /* 0x000e220000000a00 */
[----:B------:R-:W1:Y:S01]  /*0110*/  LDCU.64 UR6, c[0x0][0x358] ;  /* 0x00006b00ff0677ac */ /* 0x000e620008000a00 */
[----:B------:R-:W-:-:S04]  /*0120*/  VIADD R5, R2, 0xffffffff ;  /* 0xffffffff02057836 */ /* 0x000fc80000000000 */
[----:B0-----:R-:W-:-:S04]  /*0130*/  IMAD.WIDE.U32 R4, R5, 0x4, R6 ;  /* 0x0000000405047825 */ /* 0x001fc800078e0006 */
[----:B------:R-:W-:Y:S02]  /*0140*/  IMAD.WIDE.U32 R6, R2, 0x4, R6 ;  /* 0x0000000402067825 */ /* 0x000fe400078e0006 */
[----:B-1----:R-:W2:Y:S04]  /*0150*/  LDG.E R4, desc[UR6][R4.64] ;  /* 0x0000000604047981 */ /* 0x002ea8000c1e1900 */
[----:B------:R-:W2:Y:S04]  /*0160*/  LDG.E R3, desc[UR6][R6.64] ;  /* 0x0000000606037981 */ /* 0x000ea8000c1e1900 */
[----:B------:R-:W3:Y:S01]  /*0170*/  LDG.E R9, desc[UR6][R6.64+0x4] ;  /* 0x0000040606097981 */ /* 0x000ee2000c1e1900 */
[----:B------:R-:W-:Y:S01]  /*0180*/  IMAD.MOV.U32 R8, RZ, RZ, 0x3eaaaaab ;  /* 0x3eaaaaabff087424 */ /* 0x000fe200078e00ff */
[----:B------:R-:W-:Y:S01]  /*0190*/  BSSY.RECONVERGENT B1, `(.L_x_1) ;  /* 0x000000d000017945 */ /* 0x000fe20003800200 */
[----:B------:R-:W-:-:S02]  /*01a0*/  IMAD.MOV.U32 R11, RZ, RZ, 0x40400000 ;  /* 0x40400000ff0b7424 */ /* 0x000fc400078e00ff */
[----:B--2---:R-:W-:Y:S02]  /*01b0*/  FADD R0, R4, R3 ;  /* 0x0000000304007221 */ /* 0x004fe40000000000 */
[----:B------:R-:W-:Y:S02]  /*01c0*/  FFMA R3, R8, -R11, 1 ;  /* 0x3f80000008037423 */ /* 0x000fe4000000080b */
[----:B---3--:R-:W-:Y:S02]  /*01d0*/  FADD R0, R0, R9 ;  /* 0x0000000900007221 */ /* 0x008fe40000000000 */
[----:B------:R-:W-:Y:S02]  /*01e0*/  FFMA R3, R3, R8, 0.3333333432674407959 ;  /* 0x3eaaaaab03037423 */ /* 0x000fe40000000008 */
[----:B------:R-:W0:Y:S02]  /*01f0*/  FCHK P0, R0, 3 ;  /* 0x4040000000007902 */ /* 0x000e240000000000 */
[----:B------:R-:W-:-:S04]  /*0200*/  FFMA R8, R0, R3, RZ ;  /* 0x0000000300087223 */ /* 0x000fc800000000ff */
[----:B------:R-:W-:-:S04]  /*0210*/  FFMA R4, R8, -3, R0 ;  /* 0xc040000008047823 */ /* 0x000fc80000000000 */
[----:B------:R-:W-:Y:S01]  /*0220*/  FFMA R9, R3, R4, R8 ;  /* 0x0000000403097223 */ /* 0x000fe20000000008 */
[----:B0-----:R-:W-:Y:S06]  /*0230*/  @!P0 BRA `(.L_x_2) ;  /* 0x0000000000088947 */ /* 0x001fec0003800000 */
[----:B------:R-:W-:-:S07]  /*0240*/  MOV R4, 0x260 ;  /* 0x0000026000047802 */ /* 0x000fce0000000f00 */
[----:B------:R-:W-:Y:S05]  /*0250*/  CALL.REL.NOINC `($__internal_0_$__cuda_sm3x_div_rn_noftz_f32_slowpath) ;  /* 0x0000000000147944 */ /* 0x000fea0003c00000 */
.L_x_2:
[----:B------:R-:W-:Y:S05]  /*0260*/  BSYNC.RECONVERGENT B1 ;  /* 0x0000000000017941 */ /* 0x000fea0003800200 */
.L_x_1:
[----:B------:R-:W0:Y:S02]  /*0270*/  LDC.64 R4, c[0x0][0x380] ;  /* 0x0000e000ff047b82 */ /* 0x000e240000000a00 */
[----:B0-----:R-:W-:-:S05]  /*0280*/  IMAD.WIDE.U32 R2, R2, 0x4, R4 ;  /* 0x0000000402027825 */ /* 0x001fca00078e0004 */
[----:B------:R-:W-:Y:S01]  /*0290*/  STG.E desc[UR6][R2.64], R9 ;  /* 0x0000000902007986 */ /* 0x000fe2000c101906 */
[----:B------:R-:W-:Y:S05]  /*02a0*/  EXIT ;  /* 0x000000000000794d */ /* 0x000fea0003800000 */
        .weak           $__internal_0_$__cuda_sm3x_div_rn_noftz_f32_slowpath
        .type           $__internal_0_$__cuda_sm3x_div_rn_noftz_f32_slowpath,@function
        .size           $__internal_0_$__cuda_sm3x_div_rn_noftz_f32_slowpath,(.L_x_35 - $__internal_0_$__cuda_sm3x_div_rn_noftz_f32_slowpath)
$__internal_0_$__cuda_sm3x_div_rn_noftz_f32_slowpath:
[--C-:B------:R-:W-:Y:S01]  /*02b0*/  SHF.R.U32.HI R3, RZ, 0x17, R0.reuse ;  /* 0x00000017ff037819 */ /* 0x100fe20000011600 */
[----:B------:R-:W-:Y:S04]  /*02c0*/  BSSY.RECONVERGENT B0, `(.L_x_3) ;  /* 0x000005c000007945 */ /* 0x000fe80003800200 */
[----:B------:R-:W-:Y:S01]  /*02d0*/  BSSY.RELIABLE B2, `(.L_x_4) ;  /* 0x000001a000027945 */ /* 0x000fe20003800100 */
[----:B------:R-:W-:Y:S01]  /*02e0*/  IMAD.MOV.U32 R5, RZ, RZ, R0 ;  /* 0x000000ffff057224 */ /* 0x000fe200078e0000 */
[----:B------:R-:W-:-:S05]  /*02f0*/  LOP3.LUT R3, R3, 0xff, RZ, 0xc0, !PT ;  /* 0x000000ff03037812 */ /* 0x000fca00078ec0ff */
[----:B------:R-:W-:-:S05]  /*0300*/  VIADD R7, R3, 0xffffffff ;  /* 0xffffffff03077836 */ /* 0x000fca0000000000 */
[----:B------:R-:W-:-:S13]  /*0310*/  ISETP.GT.U32.OR P0, PT, R7, 0xfd, !PT ;  /* 0x000000fd0700780c */ /* 0x000fda0007f04470 */
[----:B------:R-:W-:Y:S01]  /*0320*/  @!P0 IMAD.MOV.U32 R6, RZ, RZ, RZ ;  /* 0x000000ffff068224 */ /* 0x000fe200078e00ff */
[----:B------:R-:W-:Y:S06]  /*0330*/  @!P0 BRA `(.L_x_5) ;  /* 0x00000000004c8947 */ /* 0x000fec0003800000 */
[----:B------:R-:W-:-:S13]  /*0340*/  FSETP.GTU.FTZ.AND P0, PT, |R0|, +INF , PT ;  /* 0x7f8000000000780b */ /* 0x000fda0003f1c200 */
[----:B------:R-:W-:Y:S05]  /*0350*/  @P0 BREAK.RELIABLE B2 ;  /* 0x0000000000020942 */ /* 0x000fea0003800100 */
[----:B------:R-:W-:Y:S05]  /*0360*/  @P0 BRA `(.L_x_6) ;  /* 0x0000000400400947 */ /* 0x000fea0003800000 */
[----:B------:R-:W-:-:S05]  /*0370*/  HFMA2 R6, -RZ, RZ, 2.125, 0 ;  /* 0x40400000ff067431 */ /* 0x000fca00000001ff */
[----:B------:R-:W-:-:S13]  /*0380*/  LOP3.LUT P0, RZ, R6, 0x7fffffff, R5, 0xc8, !PT ;  /* 0x7fffffff06ff7812 */ /* 0x000fda000780c805 */
[----:B------:R-:W-:Y:S05]  /*0390*/  @!P0 BREAK.RELIABLE B2 ;  /* 0x0000000000028942 */ /* 0x000fea0003800100 */
[----:B------:R-:W-:Y:S05]  /*03a0*/  @!P0 BRA `(.L_x_7) ;  /* 0x0000000400288947 */ /* 0x000fea0003800000 */
[----:B------:R-:W-:-:S13]  /*03b0*/  LOP3.LUT P0, RZ, R5, 0x7fffffff, RZ, 0xc0, !PT ;  /* 0x7fffffff05ff7812 */ /* 0x000fda000780c0ff */
[----:B------:R-:W-:Y:S05]  /*03c0*/  @!P0 BREAK.RELIABLE B2 ;  /* 0x0000000000028942 */ /* 0x000fea0003800100 */
[----:B------:R-:W-:Y:S05]  /*03d0*/  @!P0 BRA `(.L_x_8) ;  /* 0x0000000400148947 */ /* 0x000fea0003800000 */
[----:B------:R-:W-:Y:S02]  /*03e0*/  FSETP.NEU.FTZ.AND P0, PT, |R0|, +INF , PT ;  /* 0x7f8000000000780b */ /* 0x000fe40003f1d200 */
[----:B------:R-:W-:-:S04]  /*03f0*/  LOP3.LUT P1, RZ, R6, 0x7fffffff, RZ, 0xc0, !PT ;  /* 0x7fffffff06ff7812 */ /* 0x000fc8000782c0ff */
[----:B------:R-:W-:-:S13]  /*0400*/  PLOP3.LUT P0, PT, P0, P1, PT, 0x2f, 0xf2 ;  /* 0x0000000000f2781c */ /* 0x000fda0000702577 */
[----:B------:R-:W-:Y:S05]  /*0410*/  @P0 BREAK.RELIABLE B2 ;  /* 0x0000000000020942 */ /* 0x000fea0003800100 */
[----:B------:R-:W-:Y:S05]  /*0420*/  @P0 BRA `(.L_x_9) ;  /* 0x0000000000f40947 */ /* 0x000fea0003800000 */
[----:B------:R-:W-:-:S13]  /*0430*/  ISETP.GE.AND P0, PT, R7, RZ, PT ;  /* 0x000000ff0700720c */ /* 0x000fda0003f06270 */
[----:B------:R-:W-:Y:S02]  /*0440*/  @P0 IMAD.MOV.U32 R6, RZ, RZ, RZ ;  /* 0x000000ffff060224 */ /* 0x000fe400078e00ff */
[----:B------:R-:W-:Y:S01]  /*0450*/  @!P0 FFMA R5, R0, 1.84467440737095516160e+19, RZ ;  /* 0x5f80000000058823 */ /* 0x000fe200000000ff */
[----:B------:R-:W-:-:S07]  /*0460*/  @!P0 IMAD.MOV.U32 R6, RZ, RZ, -0x40 ;  /* 0xffffffc0ff068424 */ /* 0x000fce00078e00ff */
.L_x_5:
[----:B------:R-:W-:Y:S05]  /*0470*/  BSYNC.RELIABLE B2 ;  /* 0x0000000000027941 */ /* 0x000fea0003800100 */
.L_x_4:
[----:B------:R-:W-:Y:S01]  /*0480*/  UMOV UR4, 0x40400000 ;  /* 0x4040000000047882 */ /* 0x000fe20000000000 */
[----:B------:R-:W-:Y:S01]  /*0490*/  VIADD R3, R3, 0xffffff81 ;  /* 0xffffff8103037836 */ /* 0x000fe20000000000 */
[----:B------:R-:W-:Y:S01]  /*04a0*/  UIADD3 UR4, UPT, UPT, UR4, -0x800000, URZ ;  /* 0xff80000004047890 */ /* 0x000fe2000fffe0ff */
[----:B------:R-:W-:Y:S02]  /*04b0*/  BSSY.RECONVERGENT B2, `(.L_x_10) ;  /* 0x0000033000027945 */ /* 0x000fe40003800200 */
[----:B------:R-:W-:Y:S01]  /*04c0*/  IMAD R0, R3, -0x800000, R5 ;  /* 0xff80000003007824 */ /* 0x000fe200078e0205 */
[----:B------:R-:W-:Y:S02]  /*04d0*/  IADD3 R6, PT, PT, R6, -0x1, R3 ;  /* 0xffffffff06067810 */ /* 0x000fe40007ffe003 */
[----:B------:R-:W-:-:S03]  /*04e0*/  FADD.FTZ R9, -RZ, -UR4 ;  /* 0x80000004ff097e21 */ /* 0x000fc60008010100 */
[----:B------:R-:W0:Y:S02]  /*04f0*/  MUFU.RCP R7, UR4 ;  /* 0x0000000400077d08 */ /* 0x000e240008001000 */
[----:B0-----:R-:W-:-:S04]  /*0500*/  FFMA R8, R7, R9, 1 ;  /* 0x3f80000007087423 */ /* 0x001fc80000000009 */
[----:B------:R-:W-:-:S04]  /*0510*/  FFMA R7, R7, R8, R7 ;  /* 0x0000000807077223 */ /* 0x000fc80000000007 */
[----:B------:R-:W-:-:S04]  /*0520*/  FFMA R8, R0, R7, RZ ;  /* 0x0000000700087223 */ /* 0x000fc800000000ff */
[----:B------:R-:W-:-:S04]  /*0530*/  FFMA R5, R9, R8, R0 ;  /* 0x0000000809057223 */ /* 0x000fc80000000000 */
[----:B------:R-:W-:-:S04]  /*0540*/  FFMA R8, R7, R5, R8 ;  /* 0x0000000507087223 */ /* 0x000fc80000000008 */
[----:B------:R-:W-:-:S04]  /*0550*/  FFMA R9, R9, R8, R0 ;  /* 0x0000000809097223 */ /* 0x000fc80000000000 */
[----:B------:R-:W-:-:S05]  /*0560*/  FFMA R5, R7, R9, R8 ;  /* 0x0000000907057223 */ /* 0x000fca0000000008 */
[----:B------:R-:W-:-:S04]  /*0570*/  SHF.R.U32.HI R0, RZ, 0x17, R5 ;  /* 0x00000017ff007819 */ /* 0x000fc80000011605 */
[----:B------:R-:W-:-:S05]  /*0580*/  LOP3.LUT R0, R0, 0xff, RZ, 0xc0, !PT ;  /* 0x000000ff00007812 */ /* 0x000fca00078ec0ff */
[----:B------:R-:W-:-:S05]  /*0590*/  IMAD.IADD R10, R0, 0x1, R6 ;  /* 0x00000001000a7824 */ /* 0x000fca00078e0206 */
[----:B------:R-:W-:-:S04]  /*05a0*/  IADD3 R0, PT, PT, R10, -0x1, RZ ;  /* 0xffffffff0a007810 */ /* 0x000fc80007ffe0ff */
[----:B------:R-:W-:-:S13]  /*05b0*/  ISETP.GE.U32.AND P0, PT, R0, 0xfe, PT ;  /* 0x000000fe0000780c */ /* 0x000fda0003f06070 */
[----:B------:R-:W-:Y:S05]  /*05c0*/  @!P0 BRA `(.L_x_11) ;  /* 0x0000000000808947 */ /* 0x000fea0003800000 */
[----:B------:R-:W-:-:S13]  /*05d0*/  ISETP.GT.AND P0, PT, R10, 0xfe, PT ;  /* 0x000000fe0a00780c */ /* 0x000fda0003f04270 */
[----:B------:R-:W-:Y:S05]  /*05e0*/  @P0 BRA `(.L_x_12) ;  /* 0x00000000006c0947 */ /* 0x000fea0003800000 */
[----:B------:R-:W-:-:S13]  /*05f0*/  ISETP.GE.AND P0, PT, R10, 0x1, PT ;  /* 0x000000010a00780c */ /* 0x000fda0003f06270 */
[----:B------:R-:W-:Y:S05]  /*0600*/  @P0 BRA `(.L_x_13) ;  /* 0x0000000000740947 */ /* 0x000fea0003800000 */
[----:B------:R-:W-:Y:S02]  /*0610*/  ISETP.GE.AND P0, PT, R10, -0x18, PT ;  /* 0xffffffe80a00780c */ /* 0x000fe40003f06270 */
[----:B------:R-:W-:-:S11]  /*0620*/  LOP3.LUT R5, R5, 0x80000000, RZ, 0xc0, !PT ;  /* 0x8000000005057812 */ /* 0x000fd600078ec0ff */
[----:B------:R-:W-:Y:S05]  /*0630*/  @!P0 BRA `(.L_x_13) ;  /* 0x0000000000688947 */ /* 0x000fea0003800000 */
[CCC-:B------:R-:W-:Y:S01]  /*0640*/  FFMA.RZ R0, R7.reuse, R9.reuse, R8.reuse ;  /* 0x0000000907007223 */ /* 0x1c0fe2000000c008 */
[C---:B------:R-:W-:Y:S01]  /*0650*/  VIADD R6, R10.reuse, 0x20 ;  /* 0x000000200a067836 */ /* 0x040fe20000000000 */
[C---:B------:R-:W-:Y:S02]  /*0660*/  ISETP.NE.AND P2, PT, R10.reuse, RZ, PT ;  /* 0x000000ff0a00720c */ /* 0x040fe40003f45270 */
[----:B------:R-:W-:Y:S02]  /*0670*/  ISETP.NE.AND P1, PT, R10, RZ, PT ;  /* 0x000000ff0a00720c */ /* 0x000fe40003f25270 */
[----:B------:R-:W-:Y:S01]  /*0680*/  LOP3.LUT R3, R0, 0x7fffff, RZ, 0xc0, !PT ;  /* 0x007fffff00037812 */ /* 0x000fe200078ec0ff */
[CCC-:B------:R-:W-:Y:S01]  /*0690*/  FFMA.RP R0, R7.reuse, R9.reuse, R8.reuse ;  /* 0x0000000907007223 */ /* 0x1c0fe20000008008 */
[----:B------:R-:W-:Y:S01]  /*06a0*/  FFMA.RM R7, R7, R9, R8 ;  /* 0x0000000907077223 */ /* 0x000fe20000004008 */
[----:B------:R-:W-:Y:S01]  /*06b0*/  IMAD.MOV R8, RZ, RZ, -R10 ;  /* 0x000000ffff087224 */ /* 0x000fe200078e0a0a */
[----:B------:R-:W-:-:S03]  /*06c0*/  LOP3.LUT R3, R3, 0x800000, RZ, 0xfc, !PT ;  /* 0x0080000003037812 */ /* 0x000fc600078efcff */
[----:B------:R-:W-:Y:S02]  /*06d0*/  FSETP.NEU.FTZ.AND P0, PT, R0, R7, PT ;  /* 0x000000070000720b */ /* 0x000fe40003f1d000 */
[----:B------:R-:W-:Y:S02]  /*06e0*/  SHF.L.U32 R6, R3, R6, RZ ;  /* 0x0000000603067219 */ /* 0x000fe400000006ff */
[----:B------:R-:W-:Y:S02]  /*06f0*/  SEL R0, R8, RZ, P2 ;  /* 0x000000ff08007207 */ /* 0x000fe40001000000 */
[----:B------:R-:W-:Y:S02]  /*0700*/  ISETP.NE.AND P1, PT, R6, RZ, P1 ;  /* 0x000000ff0600720c */ /* 0x000fe40000f25270 */
[----:B------:R-:W-:Y:S02]  /*0710*/  SHF.R.U32.HI R0, RZ, R0, R3 ;  /* 0x00000000ff007219 */ /* 0x000fe40000011603 */
[----:B------:R-:W-:-:S02]  /*0720*/  PLOP3.LUT P0, PT, P0, P1, PT, 0xf8, 0x8f ;  /* 0x00000000008f781c */ /* 0x000fc40000703f70 */
[----:B------:R-:W-:Y:S02]  /*0730*/  SHF.R.U32.HI R6, RZ, 0x1, R0 ;  /* 0x00000001ff067819 */ /* 0x000fe40000011600 */
[----:B------:R-:W-:-:S04]  /*0740*/  SEL R3, RZ, 0x1, !P0 ;  /* 0x00000001ff037807 */ /* 0x000fc80004000000 */
[----:B------:R-:W-:-:S04]  /*0750*/  LOP3.LUT R3, R3, 0x1, R6, 0xf8, !PT ;  /* 0x0000000103037812 */ /* 0x000fc800078ef806 */
[----:B------:R-:W-:-:S05]  /*0760*/  LOP3.LUT R3, R3, R0, RZ, 0xc0, !PT ;  /* 0x0000000003037212 */ /* 0x000fca00078ec0ff */
[----:B------:R-:W-:-:S05]  /*0770*/  IMAD.IADD R6, R6, 0x1, R3 ;  /* 0x0000000106067824 */ /* 0x000fca00078e0203 */
[----:B------:R-:W-:Y:S01]  /*0780*/  LOP3.LUT R5, R6, R5, RZ, 0xfc, !PT ;  /* 0x0000000506057212 */ /* 0x000fe200078efcff */
[----:B------:R-:W-:Y:S06]  /*0790*/  BRA `(.L_x_13) ;  /* 0x0000000000107947 */ /* 0x000fec0003800000 */
.L_x_12:
[----:B------:R-:W-:-:S04]  /*07a0*/  LOP3.LUT R5, R5, 0x80000000, RZ, 0xc0, !PT ;  /* 0x8000000005057812 */ /* 0x000fc800078ec0ff */
[----:B------:R-:W-:Y:S01]  /*07b0*/  LOP3.LUT R5, R5, 0x7f800000, RZ, 0xfc, !PT ;  /* 0x7f80000005057812 */ /* 0x000fe200078efcff */
[----:B------:R-:W-:Y:S06]  /*07c0*/  BRA `(.L_x_13) ;  /* 0x0000000000047947 */ /* 0x000fec0003800000 */
.L_x_11:
[----:B------:R-:W-:-:S07]  /*07d0*/  LEA R5, R6, R5, 0x17 ;  /* 0x0000000506057211 */ /* 0x000fce00078eb8ff */
.L_x_13:
[----:B------:R-:W-:Y:S05]  /*07e0*/  BSYNC.RECONVERGENT B2 ;  /* 0x0000000000027941 */ /* 0x000fea0003800200 */
.L_x_10:
[----:B------:R-:W-:Y:S05]  /*07f0*/  BRA `(.L_x_14) ;  /* 0x0000000000207947 */ /* 0x000fea0003800000 */
.L_x_9:
[----:B------:R-:W-:-:S04]  /*0800*/  LOP3.LUT R5, R6, 0x80000000, R5, 0x48, !PT ;  /* 0x8000000006057812 */ /* 0x000fc800078e4805 */
[----:B------:R-:W-:Y:S01]  /*0810*/  LOP3.LUT R5, R5, 0x7f800000, RZ, 0xfc, !PT ;  /* 0x7f80000005057812 */ /* 0x000fe200078efcff */
[----:B------:R-:W-:Y:S06]  /*0820*/  BRA `(.L_x_14) ;  /* 0x0000000000147947 */ /* 0x000fec0003800000 */
.L_x_8:
[----:B------:R-:W-:Y:S01]  /*0830*/  LOP3.LUT R5, R6, 0x80000000, R5, 0x48, !PT ;  /* 0x8000000006057812 */ /* 0x000fe200078e4805 */
[----:B------:R-:W-:Y:S06]  /*0840*/  BRA `(.L_x_14) ;  /* 0x00000000000c7947 */ /* 0x000fec0003800000 */
.L_x_7:
[----:B------:R-:W0:Y:S01]  /*0850*/  MUFU.RSQ R5, -QNAN ;  /* 0xffc0000000057908 */ /* 0x000e220000001400 */
[----:B------:R-:W-:Y:S05]  /*0860*/  BRA `(.L_x_14) ;  /* 0x0000000000047947 */ /* 0x000fea0003800000 */
.L_x_6:
[----:B------:R-:W-:-:S07]  /*0870*/  FADD.FTZ R5, R0, 3 ;  /* 0x4040000000057421 */ /* 0x000fce0000010000 */
.L_x_14:
[----:B------:R-:W-:Y:S05]  /*0880*/  BSYNC.RECONVERGENT B0 ;  /* 0x0000000000007941 */ /* 0x000fea0003800200 */
.L_x_3:
[----:B0-----:R-:W-:Y:S02]  /*0890*/  IMAD.MOV.U32 R9, RZ, RZ, R5 ;  /* 0x000000ffff097224 */ /* 0x001fe400078e0005 */
[----:B------:R-:W-:-:S04]  /*08a0*/  IMAD.MOV.U32 R5, RZ, RZ, 0x0 ;  /* 0x00000000ff057424 */ /* 0x000fc800078e00ff */
[----:B------:R-:W-:Y:S05]  /*08b0*/  RET.REL.NODEC R4 `(_Z16gpuFunc_extremosPfS_i) ;  /* 0xfffffff404d07950 */ /* 0x000fea0003c3ffff */
.L_x_15:
        /* <DEDUP_REMOVED lines=12> */
.L_x_35:


//--------------------- .text._Z17gpuFunc_actualizaPfifi --------------------------
	.section	.text._Z17gpuFunc_actualizaPfifi,"ax",@progbits
	.align	128
        .global         _Z17gpuFunc_actualizaPfifi
        .type           _Z17gpuFunc_actualizaPfifi,@function
        .size           _Z17gpuFunc_actualizaPfifi,(.L_x_37 - _Z17gpuFunc_actualizaPfifi)
        .other          _Z17gpuFunc_actualizaPfifi,@"STO_CUDA_ENTRY STV_DEFAULT"
_Z17gpuFunc_actualizaPfifi:
.text._Z17gpuFunc_actualizaPfifi:
[----:B------:R-:W-:Y:S01]  /*0000*/  LDC R1, c[0x0][0x37c] ;  /* 0x0000df00ff017b82 */ /* 0x000fe20000000800 */
[----:B------:R-:W0:Y:S01]  /*0010*/  S2R R7, SR_CTAID.Y ;  /* 0x0000000000077919 */ /* 0x000e220000002600 */
[----:B------:R-:W1:Y:S06]  /*0020*/  LDCU UR4, c[0x0][0x360] ;  /* 0x00006c00ff0477ac */ /* 0x000e6c0008000800 */
[----:B------:R-:W0:Y:S01]  /*0030*/  S2UR UR6, SR_CTAID.X ;  /* 0x00000000000679c3 */ /* 0x000e220000002500 */
[----:B------:R-:W-:Y:S01]  /*0040*/  BSSY.RECONVERGENT B0, `(.L_x_16) ;  /* 0x0000018000007945 */ /* 0x000fe20003800200 */
[----:B------:R-:W2:Y:S01]  /*0050*/  S2R R5, SR_TID.Y ;  /* 0x0000000000057919 */ /* 0x000ea20000002200 */
[----:B------:R-:W2:Y:S01]  /*0060*/  LDCU UR5, c[0x0][0x364] ;  /* 0x00006c80ff0577ac */ /* 0x000ea20008000800 */
[----:B------:R-:W1:Y:S01]  /*0070*/  S2R R3, SR_TID.X ;  /* 0x0000000000037919 */ /* 0x000e620000002100 */
[----:B------:R-:W3:Y:S03]  /*0080*/  LDCU UR7, c[0x0][0x388] ;  /* 0x00007100ff0777ac */ /* 0x000ee60008000800 */
[----:B------:R-:W0:Y:S02]  /*0090*/  LDC R0, c[0x0][0x370] ;  /* 0x0000dc00ff007b82 */ /* 0x000e240000000800 */
[----:B0-----:R-:W-:-:S04]  /*00a0*/  IMAD R0, R0, R7, UR6 ;  /* 0x0000000600007e24 */ /* 0x001fc8000f8e0207 */
[----:B--2---:R-:W-:-:S04]  /*00b0*/  IMAD R0, R0, UR5, R5 ;  /* 0x0000000500007c24 */ /* 0x004fc8000f8e0205 */
[----:B-1----:R-:W-:-:S05]  /*00c0*/  IMAD R2, R0, UR4, R3 ;  /* 0x0000000400027c24 */ /* 0x002fca000f8e0203 */
[----:B---3--:R-:W-:-:S04]  /*00d0*/  IADD3 R0, PT, PT, -R2, UR7, RZ ;  /* 0x0000000702007c10 */ /* 0x008fc8000fffe1ff */
[----:B------:R-:W-:-:S05]  /*00e0*/  IABS R0, R0 ;  /* 0x0000000000007213 */ /* 0x000fca0000000000 */
[----:B------:R-:W-:-:S05]  /*00f0*/  VIADD R0, R0, 0x1 ;  /* 0x0000000100007836 */ /* 0x000fca0000000000 */
[----:B------:R-:W-:-:S04]  /*0100*/  I2FP.F32.U32 R0, R0 ;  /* 0x0000000000007245 */ /* 0x000fc80000201000 */
[----:B------:R0:W1:Y:S01]  /*0110*/  MUFU.RSQ R3, R0 ;  /* 0x0000000000037308 */ /* 0x0000620000001400 */
[----:B------:R-:W-:-:S05]  /*0120*/  VIADD R4, R0, 0xf3000000 ;  /* 0xf300000000047836 */ /* 0x000fca0000000000 */
[----:B------:R-:W-:-:S13]  /*0130*/  ISETP.GT.U32.AND P0, PT, R4, 0x727fffff, PT ;  /* 0x727fffff0400780c */ /* 0x000fda0003f04070 */
[----:B01----:R-:W-:Y:S05]  /*0140*/  @!P0 BRA `(.L_x_17) ;  /* 0x00000000000c8947 */ /* 0x003fea0003800000 */
[----:B------:R-:W-:-:S07]  /*0150*/  MOV R8, 0x170 ;  /* 0x0000017000087802 */ /* 0x000fce0000000f00 */
[----:B------:R-:W-:Y:S05]  /*0160*/  CALL.REL.NOINC `($__internal_1_$__cuda_sm20_sqrt_rn_f32_slowpath) ;  /* 0x0000000000847944 */ /* 0x000fea0003c00000 */
[----:B------:R-:W-:Y:S05]  /*0170*/  BRA `(.L_x_18) ;  /* 0x0000000000107947 */ /* 0x000fea0003800000 */
.L_x_17:
[----:B------:R-:W-:Y:S01]  /*0180*/  FMUL.FTZ R5, R0, R3 ;  /* 0x0000000300057220 */ /* 0x000fe20000410000 */
[----:B------:R-:W-:-:S03]  /*0190*/  FMUL.FTZ R3, R3, 0.5 ;  /* 0x3f00000003037820 */ /* 0x000fc60000410000 */
[----:B------:R-:W-:-:S04]  /*01a0*/  FFMA R0, -R5, R5, R0 ;  /* 0x0000000505007223 */ /* 0x000fc80000000100 */
[----:B------:R-:W-:-:S07]  /*01b0*/  FFMA R3, R0, R3, R5 ;  /* 0x0000000300037223 */ /* 0x000fce0000000005 */
.L_x_18:
[----:B------:R-:W-:Y:S05]  /*01c0*/  BSYNC.RECONVERGENT B0 ;  /* 0x0000000000007941 */ /* 0x000fea0003800200 */
.L_x_16:
[----:B------:R-:W0:Y:S01]  /*01d0*/  LDCU UR4, c[0x0][0x38c] ;  /* 0x00007180ff0477ac */ /* 0x000e220008000800 */
[----:B------:R-:W1:Y:S01]  /*01e0*/  MUFU.RCP R0, R3 ;  /* 0x0000000300007308 */ /* 0x000e620000001000 */
[----:B------:R-:W-:Y:S01]  /*01f0*/  BSSY.RECONVERGENT B0, `(.L_x_19) ;  /* 0x000000c000007945 */ /* 0x000fe20003800200 */
[----:B0-----:R-:W-:Y:S02]  /*0200*/  IMAD.U32 R6, RZ, RZ, UR4 ;  /* 0x00000004ff067e24 */ /* 0x001fe4000f8e00ff */
[----:B-1----:R-:W-:-:S04]  /*0210*/  FFMA R5, R0, -R3, 1 ;  /* 0x3f80000000057423 */ /* 0x002fc80000000803 */
[----:B------:R-:W0:Y:S01]  /*0220*/  FCHK P0, R6, R3 ;  /* 0x0000000306007302 */ /* 0x000e220000000000 */
[----:B------:R-:W-:-:S04]  /*0230*/  FFMA R0, R0, R5, R0 ;  /* 0x0000000500007223 */ /* 0x000fc80000000000 */
[----:B------:R-:W-:-:S04]  /*0240*/  FFMA R4, R0, UR4, RZ ;  /* 0x0000000400047c23 */ /* 0x000fc800080000ff */
[----:B------:R-:W-:-:S04]  /*0250*/  FFMA R5, R4, -R3, UR4 ;  /* 0x0000000404057e23 */ /* 0x000fc80008000803 */
[----:B------:R-:W-:Y:S01]  /*0260*/  FFMA R0, R0, R5, R4 ;  /* 0x0000000500007223 */ /* 0x000fe20000000004 */
[----:B0-----:R-:W-:Y:S06]  /*0270*/  @!P0 BRA `(.L_x_20) ;  /* 0x00000000000c8947 */ /* 0x001fec0003800000 */
[----:B------:R-:W-:Y:S01]  /*0280*/  IMAD.MOV.U32 R0, RZ, RZ, R3 ;  /* 0x000000ffff007224 */ /* 0x000fe200078e0003 */
[----:B------:R-:W-:-:S07]  /*0290*/  MOV R4, 0x2b0 ;  /* 0x000002b000047802 */ /* 0x000fce0000000f00 */
[----:B------:R-:W-:Y:S05]  /*02a0*/  CALL.REL.NOINC `($__internal_2_$__cuda_sm3x_div_rn_noftz_f32_slowpath) ;  /* 0x00000000008c7944 */ /* 0x000fea0003c00000 */
.L_x_20:
[----:B------:R-:W-:Y:S05]  /*02b0*/  BSYNC.RECONVERGENT B0 ;  /* 0x0000000000007941 */ /* 0x000fea0003800200 */
.L_x_19:
[----:B------:R-:W0:Y:S02]  /*02c0*/  LDCU UR4, c[0x0][0x390] ;  /* 0x00007200ff0477ac */ /* 0x000e240008000800 */
[----:B0-----:R-:W-:-:S04]  /*02d0*/  ISETP.GE.AND P0, PT, R2, UR4, PT ;  /* 0x0000000402007c0c */ /* 0x001fc8000bf06270 */
[----:B------:R-:W-:-:S04]  /*02e0*/  ISETP.LT.OR P0, PT, R2, 0x1, P0 ;  /* 0x000000010200780c */ /* 0x000fc80000701670 */
[----:B------:R-:W-:-:S13]  /*02f0*/  FSETP.LTU.OR P0, PT, |R0|, 0.0010000000474974513054, P0 ;  /* 0x3a83126f0000780b */ /* 0x000fda0000709600 */
[----:B------:R-:W-:Y:S05]  /*0300*/  @P0 EXIT ;  /* 0x000000000000094d */ /* 0x000fea0003800000 */
[----:B------:R-:W0:Y:S01]  /*0310*/  LDC.64 R4, c[0x0][0x380] ;  /* 0x0000e000ff047b82 */ /* 0x000e220000000a00 */
[----:B------:R-:W1:Y:S01]  /*0320*/  LDCU.64 UR4, c[0x0][0x358] ;  /* 0x00006b00ff0477ac */ /* 0x000e620008000a00 */
[----:B0-----:R-:W-:-:S05]  /*0330*/  IMAD.WIDE.U32 R2, R2, 0x4, R4 ;  /* 0x0000000402027825 */ /* 0x001fca00078e0004 */
[----:B-1----:R-:W2:Y:S02]  /*0340*/  LDG.E R5, desc[UR4][R2.64] ;  /* 0x0000000402057981 */ /* 0x002ea4000c1e1900 */
[----:B--2---:R-:W-:-:S05]  /*0350*/  FADD R5, R5, R0 ;  /* 0x0000000005057221 */ /* 0x004fca0000000000 */
[----:B------:R-:W-:Y:S01]  /*0360*/  STG.E desc[UR4][R2.64], R5 ;  /* 0x0000000502007986 */ /* 0x000fe2000c101904 */
[----:B------:R-:W-:Y:S05]  /*0370*/  EXIT ;  /* 0x000000000000794d */ /* 0x000fea0003800000 */
        .weak           $__internal_1_$__cuda_sm20_sqrt_rn_f32_slowpath
        .type           $__internal_1_$__cuda_sm20_sqrt_rn_f32_slowpath,@function
        .size           $__internal_1_$__cuda_sm20_sqrt_rn_f32_slowpath,($__internal_2_$__cuda_sm3x_div_rn_noftz_f32_slowpath - $__internal_1_$__cuda_sm20_sqrt_rn_f32_slowpath)
$__internal_1_$__cuda_sm20_sqrt_rn_f32_slowpath:
[----:B------:R-:W-:-:S13]  /*0380*/  LOP3.LUT P0, RZ, R0, 0x7fffffff, RZ, 0xc0, !PT ;  /* 0x7fffffff00ff7812 */ /* 0x000fda000780c0ff */
[----:B------:R-:W-:Y:S01]  /*0390*/  @!P0 IMAD.MOV.U32 R3, RZ, RZ, R0 ;  /* 0x000000ffff038224 */ /* 0x000fe200078e0000 */
[----:B------:R-:W-:Y:S06]  /*03a0*/  @!P0 BRA `(.L_x_21) ;  /* 0x0000000000408947 */ /* 0x000fec0003800000 */
[----:B------:R-:W-:-:S13]  /*03b0*/  FSETP.GEU.FTZ.AND P0, PT, R0, RZ, PT ;  /* 0x000000ff0000720b */ /* 0x000fda0003f1e000 */
[----:B------:R-:W-:Y:S01]  /*03c0*/  @!P0 IMAD.MOV.U32 R3, RZ, RZ, 0x7fffffff ;  /* 0x7fffffffff038424 */ /* 0x000fe200078e00ff */
[----:B------:R-:W-:Y:S06]  /*03d0*/  @!P0 BRA `(.L_x_21) ;  /* 0x0000000000348947 */ /* 0x000fec0003800000 */
[----:B------:R-:W-:-:S13]  /*03e0*/  FSETP.GTU.FTZ.AND P0, PT, |R0|, +INF , PT ;  /* 0x7f8000000000780b */ /* 0x000fda0003f1c200 */
[----:B------:R-:W-:Y:S01]  /*03f0*/  @P0 FADD.FTZ R3, R0, 1 ;  /* 0x3f80000000030421 */ /* 0x000fe20000010000 */
[----:B------:R-:W-:Y:S06]  /*0400*/  @P0 BRA `(.L_x_21) ;  /* 0x0000000000280947 */ /* 0x000fec0003800000 */
[----:B------:R-:W-:-:S13]  /*0410*/  FSETP.NEU.FTZ.AND P0, PT, |R0|, +INF , PT ;  /* 0x7f8000000000780b */ /* 0x000fda0003f1d200 */
[----:B------:R-:W-:-:S04]  /*0420*/  @P0 FFMA R4, R0, 1.84467440737095516160e+19, RZ ;  /* 0x5f80000000040823 */ /* 0x000fc800000000ff */
[----:B------:R-:W0:Y:S02]  /*0430*/  @P0 MUFU.RSQ R3, R4 ;  /* 0x0000000400030308 */ /* 0x000e240000001400 */
[----:B0-----:R-:W-:Y:S01]  /*0440*/  @P0 FMUL.FTZ R5, R4, R3 ;  /* 0x0000000304050220 */ /* 0x001fe20000410000 */
[----:B------:R-:W-:Y:S01]  /*0450*/  @P0 FMUL.FTZ R7, R3, 0.5 ;  /* 0x3f00000003070820 */ /* 0x000fe20000410000 */
[----:B------:R-:W-:Y:S02]  /*0460*/  @!P0 IMAD.MOV.U32 R3, RZ, RZ, R0 ;  /* 0x000000ffff038224 */ /* 0x000fe400078e0000 */
[----:B------:R-:W-:-:S04]  /*0470*/  @P0 FADD.FTZ R6, -R5, -RZ ;  /* 0x800000ff05060221 */ /* 0x000fc80000010100 */
[----:B------:R-:W-:-:S04]  /*0480*/  @P0 FFMA R6, R5, R6, R4 ;  /* 0x0000000605060223 */ /* 0x000fc80000000004 */
[----:B------:R-:W-:-:S04]  /*0490*/  @P0 FFMA R6, R6, R7, R5 ;  /* 0x0000000706060223 */ /* 0x000fc80000000005 */
[----:B------:R-:W-:-:S07]  /*04a0*/  @P0 FMUL.FTZ R3, R6, 2.3283064365386962891e-10 ;  /* 0x2f80000006030820 */ /* 0x000fce0000410000 */
.L_x_21:
[----:B------:R-:W-:Y:S02]  /*04b0*/  IMAD.MOV.U32 R4, RZ, RZ, R8 ;  /* 0x000000ffff047224 */ /* 0x000fe400078e0008 */
[----:B------:R-:W-:-:S04]  /*04c0*/  IMAD.MOV.U32 R5, RZ, RZ, 0x0 ;  /* 0x00000000ff057424 */ /* 0x000fc800078e00ff */
[----:B------:R-:W-:Y:S05]  /*04d0*/  RET.REL.NODEC R4 `(_Z17gpuFunc_actualizaPfifi) ;  /* 0xfffffff804c87950 */ /* 0x000fea0003c3ffff */
        .weak           $__internal_2_$__cuda_sm3x_div_rn_noftz_f32_slowpath
        .type           $__internal_2_$__cuda_sm3x_div_rn_noftz_f32_slowpath,@function
        .size           $__internal_2_$__cuda_sm3x_div_rn_noftz_f32_slowpath,(.L_x_37 - $__internal_2_$__cuda_sm3x_div_rn_noftz_f32_slowpath)
$__internal_2_$__cuda_sm3x_div_rn_noftz_f32_slowpath:
[----:B------:R-:W0:Y:S01]  /*04e0*/  LDC R3, c[0x0][0x38c] ;  /* 0x0000e300ff037b82 */ /* 0x000e220000000800 */
[----:B------:R-:W-:Y:S01]  /*04f0*/  SHF.R.U32.HI R5, RZ, 0x17, R0 ;  /* 0x00000017ff057819 */ /* 0x000fe20000011600 */
[----:B------:R-:W1:Y:S01]  /*0500*/  LDCU UR4, c[0x0][0x38c] ;  /* 0x00007180ff0477ac */ /* 0x000e620008000800 */
[----:B------:R-:W-:Y:S02]  /*0510*/  BSSY.RECONVERGENT B1, `(.L_x_22) ;  /* 0x0000063000017945 */ /* 0x000fe40003800200 */
[----:B------:R-:W-:-:S05]  /*0520*/  LOP3.LUT R10, R5, 0xff, RZ, 0xc0, !PT ;  /* 0x000000ff050a7812 */ /* 0x000fca00078ec0ff */
[----:B------:R-:W-:-:S05]  /*0530*/  VIADD R9, R10, 0xffffffff ;  /* 0xffffffff0a097836 */ /* 0x000fca0000000000 */
[----:B------:R-:W-:Y:S01]  /*0540*/  ISETP.GT.U32.AND P0, PT, R9, 0xfd, PT ;  /* 0x000000fd0900780c */ /* 0x000fe20003f04070 */
[----:B-1----:R-:W-:Y:S01]  /*0550*/  IMAD.U32 R6, RZ, RZ, UR4 ;  /* 0x00000004ff067e24 */ /* 0x002fe2000f8e00ff */
[----:B0-----:R-:W-:-:S04]  /*0560*/  SHF.R.U32.HI R5, RZ, 0x17, R3 ;  /* 0x00000017ff057819 */ /* 0x001fc80000011603 */
[----:B------:R-:W-:-:S05]  /*0570*/  LOP3.LUT R5, R5, 0xff, RZ, 0xc0, !PT ;  /* 0x000000ff05057812 */ /* 0x000fca00078ec0ff */
[----:B------:R-:W-:-:S05]  /*0580*/  VIADD R8, R5, 0xffffffff ;  /* 0xffffffff05087836 */ /* 0x000fca0000000000 */
[----:B------:R-:W-:-:S13]  /*0590*/  ISETP.GT.U32.OR P0, PT, R8, 0xfd, P0 ;  /* 0x000000fd0800780c */ /* 0x000fda0000704470 */
[----:B------:R-:W-:Y:S01]  /*05a0*/  @!P0 IMAD.MOV.U32 R7, RZ, RZ, RZ ;  /* 0x000000ffff078224 */ /* 0x000fe200078e00ff */
[----:B------:R-:W-:Y:S06]  /*05b0*/  @!P0 BRA `(.L_x_23) ;  /* 0x00000000005c8947 */ /* 0x000fec0003800000 */
[----:B------:R-:W-:Y:S02]  /*05c0*/  FSETP.GTU.FTZ.AND P0, PT, |R3|, +INF , PT ;  /* 0x7f8000000300780b */ /* 0x000fe40003f1c200 */
[----:B------:R-:W-:-:S04]  /*05d0*/  FSETP.GTU.FTZ.AND P1, PT, |R0|, +INF , PT ;  /* 0x7f8000000000780b */ /* 0x000fc80003f3c200 */
[----:B------:R-:W-:-:S13]  /*05e0*/  PLOP3.LUT P0, PT, P0, P1, PT, 0xf8, 0x8f ;  /* 0x00000000008f781c */ /* 0x000fda0000703f70 */
[----:B------:R-:W-:Y:S05]  /*05f0*/  @P0 BRA `(.L_x_24) ;  /* 0x00000004004c0947 */ /* 0x000fea0003800000 */
[----:B------:R-:W-:-:S13]  /*0600*/  LOP3.LUT P0, RZ, R0, 0x7fffffff, R6, 0xc8, !PT ;  /* 0x7fffffff00ff7812 */ /* 0x000fda000780c806 */
[----:B------:R-:W-:Y:S05]  /*0610*/  @!P0 BRA `(.L_x_25) ;  /* 0x00000004003c8947 */ /* 0x000fea0003800000 */
[C---:B------:R-:W-:Y:S02]  /*0620*/  FSETP.NEU.FTZ.AND P2, PT, |R3|.reuse, +INF , PT ;  /* 0x7f8000000300780b */ /* 0x040fe40003f5d200 */
[----:B------:R-:W-:Y:S02]  /*0630*/  FSETP.NEU.FTZ.AND P1, PT, |R0|, +INF , PT ;  /* 0x7f8000000000780b */ /* 0x000fe40003f3d200 */
[----:B------:R-:W-:-:S11]  /*0640*/  FSETP.NEU.FTZ.AND P0, PT, |R3|, +INF , PT ;  /* 0x7f8000000300780b */ /* 0x000fd60003f1d200 */
[----:B------:R-:W-:Y:S05]  /*0650*/  @!P1 BRA !P2, `(.L_x_25) ;  /* 0x00000004002c9947 */ /* 0x000fea0005000000 */
[----:B------:R-:W-:-:S04]  /*0660*/  LOP3.LUT P2, RZ, R6, 0x7fffffff, RZ, 0xc0, !PT ;  /* 0x7fffffff06ff7812 */ /* 0x000fc8000784c0ff */
[----:B------:R-:W-:-:S13]  /*0670*/  PLOP3.LUT P1, PT, P1, P2, PT, 0x2f, 0xf2 ;  /* 0x0000000000f2781c */ /* 0x000fda0000f24577 */
[----:B------:R-:W-:Y:S05]  /*0680*/  @P1 BRA `(.L_x_26) ;  /* 0x0000000400181947 */ /* 0x000fea0003800000 */
[----:B------:R-:W-:-:S04]  /*0690*/  LOP3.LUT P1, RZ, R0, 0x7fffffff, RZ, 0xc0, !PT ;  /* 0x7fffffff00ff7812 */ /* 0x000fc8000782c0ff */
[----:B------:R-:W-:-:S13]  /*06a0*/  PLOP3.LUT P0, PT, P0, P1, PT, 0x2f, 0xf2 ;  /* 0x0000000000f2781c */ /* 0x000fda0000702577 */
[----:B------:R-:W-:Y:S05]  /*06b0*/  @P0 BRA `(.L_x_27) ;  /* 0x0000000400000947 */ /* 0x000fea0003800000 */
[----:B------:R-:W-:Y:S02]  /*06c0*/  ISETP.GE.AND P0, PT, R8, RZ, PT ;  /* 0x000000ff0800720c */ /* 0x000fe40003f06270 */
[----:B------:R-:W-:-:S11]  /*06d0*/  ISETP.GE.AND P1, PT, R9, RZ, PT ;  /* 0x000000ff0900720c */ /* 0x000fd60003f26270 */
[----:B------:R-:W-:Y:S01]  /*06e0*/  @P0 MOV R7, RZ ;  /* 0x000000ff00070202 */ /* 0x000fe20000000f00 */
[----:B------:R-:W-:Y:S02]  /*06f0*/  @!P0 IMAD.MOV.U32 R7, RZ, RZ, -0x40 ;  /* 0xffffffc0ff078424 */ /* 0x000fe400078e00ff */
[----:B------:R-:W-:Y:S01]  /*0700*/  @!P0 FFMA R6, R3, 1.84467440737095516160e+19, RZ ;  /* 0x5f80000003068823 */ /* 0x000fe200000000ff */
[----:B------:R-:W-:Y:S01]  /*0710*/  @!P1 FFMA R0, R0, 1.84467440737095516160e+19, RZ ;  /* 0x5f80000000009823 */ /* 0x000fe200000000ff */
[----:B------:R-:W-:-:S07]  /*0720*/  @!P1 VIADD R7, R7, 0x40 ;  /* 0x0000004007079836 */ /* 0x000fce0000000000 */
.L_x_23:
[----:B------:R-:W-:Y:S01]  /*0730*/  LEA R3, R10, 0xc0800000, 0x17 ;  /* 0xc08000000a037811 */ /* 0x000fe200078eb8ff */
[----:B------:R-:W-:Y:S01]  /*0740*/  VIADD R5, R5, 0xffffff81 ;  /* 0xffffff8105057836 */ /* 0x000fe20000000000 */
[----:B------:R-:W-:Y:S03]  /*0750*/  BSSY.RECONVERGENT B2, `(.L_x_28) ;  /* 0x0000035000027945 */ /* 0x000fe60003800200 */
[----:B------:R-:W-:Y:S02]  /*0760*/  IMAD.IADD R3, R0, 0x1, -R3 ;  /* 0x0000000100037824 */ /* 0x000fe400078e0a03 */
[----:B------:R-:W-:Y:S02]  /*0770*/  IMAD R0, R5, -0x800000, R6 ;  /* 0xff80000005007824 */ /* 0x000fe400078e0206 */
[----:B------:R-:W0:Y:S01]  /*0780*/  MUFU.RCP R8, R3 ;  /* 0x0000000300087308 */ /* 0x000e220000001000 */
[----:B------:R-:W-:-:S04]  /*0790*/  FADD.FTZ R9, -R3, -RZ ;  /* 0x800000ff03097221 */ /* 0x000fc80000010100 */
[----:B0-----:R-:W-:-:S04]  /*07a0*/  FFMA R11, R8, R9, 1 ;  /* 0x3f800000080b7423 */ /* 0x001fc80000000009 */
[----:B------:R-:W-:-:S04]  /*07b0*/  FFMA R13, R8, R11, R8 ;  /* 0x0000000b080d7223 */ /* 0x000fc80000000008 */
[----:B------:R-:W-:-:S04]  /*07c0*/  FFMA R6, R0, R13, RZ ;  /* 0x0000000d00067223 */ /* 0x000fc800000000ff */
[----:B------:R-:W-:-:S04]  /*07d0*/  FFMA R11, R9, R6, R0 ;  /* 0x00000006090b7223 */ /* 0x000fc80000000000 */
[----:B------:R-:W-:Y:S01]  /*07e0*/  FFMA R8, R13, R11, R6 ;  /* 0x0000000b0d087223 */ /* 0x000fe20000000006 */
[----:B------:R-:W-:-:S03]  /*07f0*/  IADD3 R6, PT, PT, R5, 0x7f, -R10 ;  /* 0x0000007f05067810 */ /* 0x000fc60007ffe80a */
[----:B------:R-:W-:Y:S02]  /*0800*/  FFMA R9, R9, R8, R0 ;  /* 0x0000000809097223 */ /* 0x000fe40000000000 */
[----:B------:R-:W-:Y:S02]  /*0810*/  IMAD.IADD R6, R6, 0x1, R7 ;  /* 0x0000000106067824 */ /* 0x000fe400078e0207 */
        /* <DEDUP_REMOVED lines=15> */
[-CC-:B------:R-:W-:Y:S01]  /*0910*/  FFMA.RM R6, R13, R9.reuse, R8.reuse ;  /* 0x000000090d067223 */ /* 0x180fe20000004008 */
[C---:B------:R-:W-:Y:S02]  /*0920*/  ISETP.NE.AND P2, PT, R7.reuse, RZ, PT ;  /* 0x000000ff0700720c */ /* 0x040fe40003f45270 */
[----:B------:R-:W-:Y:S02]  /*0930*/  ISETP.NE.AND P1, PT, R7, RZ, PT ;  /* 0x000000ff0700720c */ /* 0x000fe40003f25270 */
[----:B------:R-:W-:Y:S01]  /*0940*/  LOP3.LUT R5, R3, 0x7fffff, RZ, 0xc0, !PT ;  /* 0x007fffff03057812 */ /* 0x000fe200078ec0ff */
[----:B------:R-:W-:Y:S01]  /*0950*/  FFMA.RP R3, R13, R9, R8 ;  /* 0x000000090d037223 */ /* 0x000fe20000008008 */
[----:B------:R-:W-:Y:S02]  /*0960*/  VIADD R8, R7, 0x20 ;  /* 0x0000002007087836 */ /* 0x000fe40000000000 */
[----:B------:R-:W-:Y:S01]  /*0970*/  LOP3.LUT R5, R5, 0x800000, RZ, 0xfc, !PT ;  /* 0x0080000005057812 */ /* 0x000fe200078efcff */
[----:B------:R-:W-:Y:S01]  /*0980*/  IMAD.MOV R7, RZ, RZ, -R7 ;  /* 0x000000ffff077224 */ /* 0x000fe200078e0a07 */
[----:B------:R-:W-:-:S02]  /*0990*/  FSETP.NEU.FTZ.AND P0, PT, R3, R6, PT ;  /* 0x000000060300720b */ /* 0x000fc40003f1d000 */
[----:B------:R-:W-:Y:S02]  /*09a0*/  SHF.L.U32 R8, R5, R8, RZ ;  /* 0x0000000805087219 */ /* 0x000fe400000006ff */
[----:B------:R-:W-:Y:S02]  /*09b0*/  SEL R6, R7, RZ, P2 ;  /* 0x000000ff07067207 */ /* 0x000fe40001000000 */
[----:B------:R-:W-:Y:S02]  /*09c0*/  ISETP.NE.AND P1, PT, R8, RZ, P1 ;  /* 0x000000ff0800720c */ /* 0x000fe40000f25270 */
[----:B------:R-:W-:Y:S02]  /*09d0*/  SHF.R.U32.HI R6, RZ, R6, R5 ;  /* 0x00000006ff067219 */ /* 0x000fe40000011605 */
[----:B------:R-:W-:Y:S02]  /*09e0*/  PLOP3.LUT P0, PT, P0, P1, PT, 0xf8, 0x8f ;  /* 0x00000000008f781c */ /* 0x000fe40000703f70 */
[----:B------:R-:W-:-:S02]  /*09f0*/  SHF.R.U32.HI R8, RZ, 0x1, R6 ;  /* 0x00000001ff087819 */ /* 0x000fc40000011606 */
[----:B------:R-:W-:-:S04]  /*0a00*/  SEL R3, RZ, 0x1, !P0 ;  /* 0x00000001ff037807 */ /* 0x000fc80004000000 */
[----:B------:R-:W-:-:S04]  /*0a10*/  LOP3.LUT R3, R3, 0x1, R8, 0xf8, !PT ;  /* 0x0000000103037812 */ /* 0x000fc800078ef808 */
[----:B------:R-:W-:-:S05]  /*0a20*/  LOP3.LUT R3, R3, R6, RZ, 0xc0, !PT ;  /* 0x0000000603037212 */ /* 0x000fca00078ec0ff */
[----:B------:R-:W-:-:S05]  /*0a30*/  IMAD.IADD R3, R8, 0x1, R3 ;  /* 0x0000000108037824 */ /* 0x000fca00078e0203 */
[----:B------:R-:W-:Y:S01]  /*0a40*/  LOP3.LUT R0, R3, R0, RZ, 0xfc, !PT ;  /* 0x0000000003007212 */ /* 0x000fe200078efcff */
[----:B------:R-:W-:Y:S06]  /*0a50*/  BRA `(.L_x_31) ;  /* 0x0000000000107947 */ /* 0x000fec0003800000 */
.L_x_30:
[----:B------:R-:W-:-:S04]  /*0a60*/  LOP3.LUT R0, R0, 0x80000000, RZ, 0xc0, !PT ;  /* 0x8000000000007812 */ /* 0x000fc800078ec0ff */
[----:B------:R-:W-:Y:S01]  /*0a70*/  LOP3.LUT R0, R0, 0x7f800000, RZ, 0xfc, !PT ;  /* 0x7f80000000007812 */ /* 0x000fe200078efcff */
[----:B------:R-:W-:Y:S06]  /*0a80*/  BRA `(.L_x_31) ;  /* 0x0000000000047947 */ /* 0x000fec0003800000 */
.L_x_29:
[----:B------:R-:W-:-:S07]  /*0a90*/  IMAD R0, R6, 0x800000, R0 ;  /* 0x0080000006007824 */ /* 0x000fce00078e0200 */
.L_x_31:
[----:B------:R-:W-:Y:S05]  /*0aa0*/  BSYNC.RECONVERGENT B2 ;  /* 0x0000000000027941 */ /* 0x000fea0003800200 */
.L_x_28:
[----:B------:R-:W-:Y:S05]  /*0ab0*/  BRA `(.L_x_32) ;  /* 0x0000000000207947 */ /* 0x000fea0003800000 */
.L_x_27:
[----:B------:R-:W-:-:S04]  /*0ac0*/  LOP3.LUT R0, R0, 0x80000000, R6, 0x48, !PT ;  /* 0x8000000000007812 */ /* 0x000fc800078e4806 */
[----:B------:R-:W-:Y:S01]  /*0ad0*/  LOP3.LUT R0, R0, 0x7f800000, RZ, 0xfc, !PT ;  /* 0x7f80000000007812 */ /* 0x000fe200078efcff */
[----:B------:R-:W-:Y:S06]  /*0ae0*/  BRA `(.L_x_32) ;  /* 0x0000000000147947 */ /* 0x000fec0003800000 */
.L_x_26:
[----:B------:R-:W-:Y:S01]  /*0af0*/  LOP3.LUT R0, R0, 0x80000000, R6, 0x48, !PT ;  /* 0x8000000000007812 */ /* 0x000fe200078e4806 */
[----:B------:R-:W-:Y:S06]  /*0b00*/  BRA `(.L_x_32) ;  /* 0x00000000000c7947 */ /* 0x000fec0003800000 */
.L_x_25:
[----:B------:R-:W0:Y:S01]  /*0b10*/  MUFU.RSQ R0, -QNAN ;  /* 0xffc0000000007908 */ /* 0x000e220000001400 */
[----:B------:R-:W-:Y:S05]  /*0b20*/  BRA `(.L_x_32) ;  /* 0x0000000000047947 */ /* 0x000fea0003800000 */
.L_x_24:
[----:B------:R-:W-:-:S07]  /*0b30*/  FADD.FTZ R0, R0, R3 ;  /* 0x0000000300007221 */ /* 0x000fce0000010000 */
.L_x_32:
[----:B------:R-:W-:Y:S05]  /*0b40*/  BSYNC.RECONVERGENT B1 ;  /* 0x0000000000017941 */ /* 0x000fea0003800200 */
.L_x_22:
[----:B------:R-:W-:-:S04]  /*0b50*/  IMAD.MOV.U32 R5, RZ, RZ, 0x0 ;  /* 0x00000000ff057424 */ /* 0x000fc800078e00ff */
[----:B0-----:R-:W-:Y:S05]  /*0b60*/  RET.REL.NODEC R4 `(_Z17gpuFunc_actualizaPfifi) ;  /* 0xfffffff404247950 */ /* 0x001fea0003c3ffff */
.L_x_33:
        /* <DEDUP_REMOVED lines=9> */
.L_x_37:


//--------------------- .text._Z19gpuFunc_copiarLayerPfS_ --------------------------
	.section	.text._Z19gpuFunc_copiarLayerPfS_,"ax",@progbits
	.align	128
        .global         _Z19gpuFunc_copiarLayerPfS_
        .type           _Z19gpuFunc_copiarLayerPfS_,@function
        .size           _Z19gpuFunc_copiarLayerPfS_,(.L_x_41 - _Z19gpuFunc_copiarLayerPfS_)
        .other          _Z19gpuFunc_copiarLayerPfS_,@"STO_CUDA_ENTRY STV_DEFAULT"
_Z19gpuFunc_copiarLayerPfS_:
.text._Z19gpuFunc_copiarLayerPfS_:
[----:B------:R-:W-:Y:S01]  /*0000*/  LDC R1, c[0x0][0x37c] ;  /* 0x0000df00ff017b82 */ /* 0x000fe20000000800 */
[----:B------:R-:W0:Y:S01]  /*0010*/  S2R R9, SR_CTAID.Y ;  /* 0x0000000000097919 */ /* 0x000e220000002600 */
[----:B------:R-:W1:Y:S06]  /*0020*/  LDCU UR6, c[0x0][0x360] ;  /* 0x00006c00ff0677ac */ /* 0x000e6c0008000800 */
[----:B------:R-:W0:Y:S01]  /*0030*/  S2UR UR8, SR_CTAID.X ;  /* 0x00000000000879c3 */ /* 0x000e220000002500 */
[----:B------:R-:W2:Y:S01]  /*0040*/  S2R R5, SR_TID.Y ;  /* 0x0000000000057919 */ /* 0x000ea20000002200 */
[----:B------:R-:W2:Y:S01]  /*0050*/  LDCU UR7, c[0x0][0x364] ;  /* 0x00006c80ff0777ac */ /* 0x000ea20008000800 */
[----:B------:R-:W1:Y:S01]  /*0060*/  S2R R7, SR_TID.X ;  /* 0x0000000000077919 */ /* 0x000e620000002100 */
[----:B------:R-:W3:Y:S04]  /*0070*/  LDCU.64 UR4, c[0x0][0x358] ;  /* 0x00006b00ff0477ac */ /* 0x000ee80008000a00 */
[----:B------:R-:W0:Y:S08]  /*0080*/  LDC R0, c[0x0][0x370] ;  /* 0x0000dc00ff007b82 */ /* 0x000e300000000800 */
[----:B------:R-:W4:Y:S01]  /*0090*/  LDC.64 R2, c[0x0][0x380] ;  /* 0x0000e000ff027b82 */ /* 0x000f220000000a00 */
[----:B0-----:R-:W-:-:S04]  /*00a0*/  IMAD R0, R0, R9, UR8 ;  /* 0x0000000800007e24 */ /* 0x001fc8000f8e0209 */
[----:B--2---:R-:W-:-:S03]  /*00b0*/  IMAD R0, R0, UR7, R5 ;  /* 0x0000000700007c24 */ /* 0x004fc6000f8e0205 */
[----:B------:R-:W0:Y:S01]  /*00c0*/  LDC.64 R4, c[0x0][0x388] ;  /* 0x0000e200ff047b82 */ /* 0x000e220000000a00 */
[----:B-1----:R-:W-:-:S04]  /*00d0*/  IMAD R7, R0, UR6, R7 ;  /* 0x0000000600077c24 */ /* 0x002fc8000f8e0207 */
[----:B----4-:R-:W-:-:S06]  /*00e0*/  IMAD.WIDE R2, R7, 0x4, R2 ;  /* 0x0000000407027825 */ /* 0x010fcc00078e0202 */
[----:B---3--:R-:W2:Y:S01]  /*00f0*/  LDG.E R3, desc[UR4][R2.64] ;  /* 0x0000000402037981 */ /* 0x008ea2000c1e1900 */
[----:B0-----:R-:W-:-:S05]  /*0100*/  IMAD.WIDE R4, R7, 0x4, R4 ;  /* 0x0000000407047825 */ /* 0x001fca00078e0204 */
[----:B--2---:R-:W-:Y:S01]  /*0110*/  STG.E desc[UR4][R4.64], R3 ;  /* 0x0000000304007986 */ /* 0x004fe2000c101904 */
[----:B------:R-:W-:Y:S05]  /*0120*/  EXIT ;  /* 0x000000000000794d */ /* 0x000fea0003800000 */
.L_x_34:
        /* <DEDUP_REMOVED lines=13> */
.L_x_41:


//--------------------- .nv.shared.reserved.0     --------------------------
	.section	.nv.shared.reserved.0,"aw",@nobits
	.weak		__nv_reservedSMEM_offset_0_alias
	.size		__nv_reservedSMEM_offset_0_alias, 0, 64
	.other		__nv_reservedSMEM_offset_0_alias,@"STO_CUDA_RESERVED_SHARED STV_DEFAULT"
__nv_reservedSMEM_offset_0_alias:
	.zero		0
	.zero		64


//--------------------- .nv.constant0._Z15gpuFunc_maximosPfPiS_ii --------------------------
	.section	.nv.constant0._Z15gpuFunc_maximosPfPiS_ii,"a",@progbits
	.sectionflags	@""
	.align	4
.nv.constant0._Z15gpuFunc_maximosPfPiS_ii:
	.zero		928


//--------------------- .nv.constant0._Z16gpuFunc_extremosPfS_i --------------------------
	.section	.nv.constant0._Z16gpuFunc_extremosPfS_i,"a",@progbits
	.sectionflags	@""
	.align	4
.nv.constant0._Z16gpuFunc_extremosPfS_i:
	.zero		916


//--------------------- .nv.constant0._Z17gpuFunc_actualizaPfifi --------------------------
	.section	.nv.constant0._Z17gpuFunc_actualizaPfifi,"a",@progbits
	.sectionflags	@""
	.align	4
.nv.constant0._Z17gpuFunc_actualizaPfifi:
	.zero		916


//--------------------- .nv.constant0._Z19gpuFunc_copiarLayerPfS_ --------------------------
	.section	.nv.constant0._Z19gpuFunc_copiarLayerPfS_,"a",@progbits
	.sectionflags	@""
	.align	4
.nv.constant0._Z19gpuFunc_copiarLayerPfS_:
	.zero		912


//--------------------- SYMBOLS --------------------------

	.type		.nv.reservedSmem.offset0,@object
	.size		.nv.reservedSmem.offset0,0x4
